//
// Generated by NVIDIA NVVM Compiler
//
// Compiler Build ID: CL-36424714
// Cuda compilation tools, release 13.0, V13.0.88
// Based on NVVM 20.0.0
//

.version 9.0
.target sm_100
.address_size 64

	// .globl	_Z14kernel_forwardPKfiS0_S0_PfS0_S0_S1_iii
.extern .shared .align 16 .b8 sdata[];

.visible .entry _Z14kernel_forwardPKfiS0_S0_PfS0_S0_S1_iii(
	.param .u64 .ptr .align 1 _Z14kernel_forwardPKfiS0_S0_PfS0_S0_S1_iii_param_0,
	.param .u32 _Z14kernel_forwardPKfiS0_S0_PfS0_S0_S1_iii_param_1,
	.param .u64 .ptr .align 1 _Z14kernel_forwardPKfiS0_S0_PfS0_S0_S1_iii_param_2,
	.param .u64 .ptr .align 1 _Z14kernel_forwardPKfiS0_S0_PfS0_S0_S1_iii_param_3,
	.param .u64 .ptr .align 1 _Z14kernel_forwardPKfiS0_S0_PfS0_S0_S1_iii_param_4,
	.param .u64 .ptr .align 1 _Z14kernel_forwardPKfiS0_S0_PfS0_S0_S1_iii_param_5,
	.param .u64 .ptr .align 1 _Z14kernel_forwardPKfiS0_S0_PfS0_S0_S1_iii_param_6,
	.param .u64 .ptr .align 1 _Z14kernel_forwardPKfiS0_S0_PfS0_S0_S1_iii_param_7,
	.param .u32 _Z14kernel_forwardPKfiS0_S0_PfS0_S0_S1_iii_param_8,
	.param .u32 _Z14kernel_forwardPKfiS0_S0_PfS0_S0_S1_iii_param_9,
	.param .u32 _Z14kernel_forwardPKfiS0_S0_PfS0_S0_S1_iii_param_10
)
{
	.reg .pred 	%p<25>;
	.reg .b32 	%r<71>;
	.reg .b32 	%f<253>;
	.reg .b64 	%rd<120>;

	ld.param.u64 	%rd32, [_Z14kernel_forwardPKfiS0_S0_PfS0_S0_S1_iii_param_0];
	ld.param.u32 	%r37, [_Z14kernel_forwardPKfiS0_S0_PfS0_S0_S1_iii_param_1];
	ld.param.u64 	%rd33, [_Z14kernel_forwardPKfiS0_S0_PfS0_S0_S1_iii_param_2];
	ld.param.u64 	%rd34, [_Z14kernel_forwardPKfiS0_S0_PfS0_S0_S1_iii_param_4];
	ld.param.u64 	%rd35, [_Z14kernel_forwardPKfiS0_S0_PfS0_S0_S1_iii_param_5];
	ld.param.u64 	%rd30, [_Z14kernel_forwardPKfiS0_S0_PfS0_S0_S1_iii_param_6];
	ld.param.u64 	%rd31, [_Z14kernel_forwardPKfiS0_S0_PfS0_S0_S1_iii_param_7];
	ld.param.u32 	%r38, [_Z14kernel_forwardPKfiS0_S0_PfS0_S0_S1_iii_param_8];
	ld.param.u32 	%r39, [_Z14kernel_forwardPKfiS0_S0_PfS0_S0_S1_iii_param_9];
	ld.param.u32 	%r40, [_Z14kernel_forwardPKfiS0_S0_PfS0_S0_S1_iii_param_10];
	cvta.to.global.u64 	%rd1, %rd32;
	cvta.to.global.u64 	%rd2, %rd33;
	cvta.to.global.u64 	%rd3, %rd35;
	cvta.to.global.u64 	%rd4, %rd34;
	mov.u32 	%r1, %ctaid.x;
	mov.u32 	%r2, %tid.x;
	setp.ge.s32 	%p1, %r1, %r37;
	setp.ge.s32 	%p2, %r2, %r39;
	or.pred  	%p3, %p1, %p2;
	@%p3 bra 	$L__BB0_15;
	setp.lt.s32 	%p4, %r38, 1;
	mov.f32 	%f243, 0f00000000;
	@%p4 bra 	$L__BB0_14;
	mul.lo.s32 	%r3, %r38, %r2;
	mul.lo.s32 	%r4, %r38, %r1;
	and.b32  	%r5, %r38, 15;
	setp.lt.u32 	%p5, %r38, 16;
	mov.f32 	%f243, 0f00000000;
	mov.b32 	%r63, 0;
	@%p5 bra 	$L__BB0_5;
	and.b32  	%r63, %r38, 2147483632;
	neg.s32 	%r61, %r63;
	mul.wide.u32 	%rd36, %r3, 4;
	add.s64 	%rd37, %rd36, %rd2;
	add.s64 	%rd113, %rd37, 32;
	mul.wide.u32 	%rd38, %r4, 4;
	add.s64 	%rd39, %rd38, %rd1;
	add.s64 	%rd112, %rd39, 32;
	mov.f32 	%f243, 0f00000000;
$L__BB0_4:
	.pragma "nounroll";
	ld.global.f32 	%f31, [%rd113+-32];
	ld.global.f32 	%f32, [%rd112+-32];
	fma.rn.f32 	%f33, %f31, %f32, %f243;
	ld.global.f32 	%f34, [%rd113+-28];
	ld.global.f32 	%f35, [%rd112+-28];
	fma.rn.f32 	%f36, %f34, %f35, %f33;
	ld.global.f32 	%f37, [%rd113+-24];
	ld.global.f32 	%f38, [%rd112+-24];
	fma.rn.f32 	%f39, %f37, %f38, %f36;
	ld.global.f32 	%f40, [%rd113+-20];
	ld.global.f32 	%f41, [%rd112+-20];
	fma.rn.f32 	%f42, %f40, %f41, %f39;
	ld.global.f32 	%f43, [%rd113+-16];
	ld.global.f32 	%f44, [%rd112+-16];
	fma.rn.f32 	%f45, %f43, %f44, %f42;
	ld.global.f32 	%f46, [%rd113+-12];
	ld.global.f32 	%f47, [%rd112+-12];
	fma.rn.f32 	%f48, %f46, %f47, %f45;
	ld.global.f32 	%f49, [%rd113+-8];
	ld.global.f32 	%f50, [%rd112+-8];
	fma.rn.f32 	%f51, %f49, %f50, %f48;
	ld.global.f32 	%f52, [%rd113+-4];
	ld.global.f32 	%f53, [%rd112+-4];
	fma.rn.f32 	%f54, %f52, %f53, %f51;
	ld.global.f32 	%f55, [%rd113];
	ld.global.f32 	%f56, [%rd112];
	fma.rn.f32 	%f57, %f55, %f56, %f54;
	ld.global.f32 	%f58, [%rd113+4];
	ld.global.f32 	%f59, [%rd112+4];
	fma.rn.f32 	%f60, %f58, %f59, %f57;
	ld.global.f32 	%f61, [%rd113+8];
	ld.global.f32 	%f62, [%rd112+8];
	fma.rn.f32 	%f63, %f61, %f62, %f60;
	ld.global.f32 	%f64, [%rd113+12];
	ld.global.f32 	%f65, [%rd112+12];
	fma.rn.f32 	%f66, %f64, %f65, %f63;
	ld.global.f32 	%f67, [%rd113+16];
	ld.global.f32 	%f68, [%rd112+16];
	fma.rn.f32 	%f69, %f67, %f68, %f66;
	ld.global.f32 	%f70, [%rd113+20];
	ld.global.f32 	%f71, [%rd112+20];
	fma.rn.f32 	%f72, %f70, %f71, %f69;
	ld.global.f32 	%f73, [%rd113+24];
	ld.global.f32 	%f74, [%rd112+24];
	fma.rn.f32 	%f75, %f73, %f74, %f72;
	ld.global.f32 	%f76, [%rd113+28];
	ld.global.f32 	%f77, [%rd112+28];
	fma.rn.f32 	%f243, %f76, %f77, %f75;
	add.s32 	%r61, %r61, 16;
	add.s64 	%rd113, %rd113, 64;
	add.s64 	%rd112, %rd112, 64;
	setp.ne.s32 	%p6, %r61, 0;
	@%p6 bra 	$L__BB0_4;
$L__BB0_5:
	setp.eq.s32 	%p7, %r5, 0;
	@%p7 bra 	$L__BB0_14;
	and.b32  	%r11, %r38, 7;
	setp.lt.u32 	%p8, %r5, 8;
	@%p8 bra 	$L__BB0_8;
	add.s32 	%r42, %r63, %r3;
	mul.wide.u32 	%rd40, %r42, 4;
	add.s64 	%rd41, %rd2, %rd40;
	ld.global.f32 	%f79, [%rd41];
	add.s32 	%r43, %r63, %r4;
	mul.wide.u32 	%rd42, %r43, 4;
	add.s64 	%rd43, %rd1, %rd42;
	ld.global.f32 	%f80, [%rd43];
	fma.rn.f32 	%f81, %f79, %f80, %f243;
	cvt.u64.u32 	%rd44, %r3;
	cvt.u64.u32 	%rd45, %r63;
	add.s64 	%rd46, %rd45, %rd44;
	shl.b64 	%rd47, %rd46, 2;
	add.s64 	%rd48, %rd2, %rd47;
	ld.global.f32 	%f82, [%rd48+4];
	cvt.u64.u32 	%rd49, %r4;
	add.s64 	%rd50, %rd45, %rd49;
	shl.b64 	%rd51, %rd50, 2;
	add.s64 	%rd52, %rd1, %rd51;
	ld.global.f32 	%f83, [%rd52+4];
	fma.rn.f32 	%f84, %f82, %f83, %f81;
	ld.global.f32 	%f85, [%rd48+8];
	ld.global.f32 	%f86, [%rd52+8];
	fma.rn.f32 	%f87, %f85, %f86, %f84;
	ld.global.f32 	%f88, [%rd48+12];
	ld.global.f32 	%f89, [%rd52+12];
	fma.rn.f32 	%f90, %f88, %f89, %f87;
	ld.global.f32 	%f91, [%rd48+16];
	ld.global.f32 	%f92, [%rd52+16];
	fma.rn.f32 	%f93, %f91, %f92, %f90;
	ld.global.f32 	%f94, [%rd48+20];
	ld.global.f32 	%f95, [%rd52+20];
	fma.rn.f32 	%f96, %f94, %f95, %f93;
	ld.global.f32 	%f97, [%rd48+24];
	ld.global.f32 	%f98, [%rd52+24];
	fma.rn.f32 	%f99, %f97, %f98, %f96;
	ld.global.f32 	%f100, [%rd48+28];
	ld.global.f32 	%f101, [%rd52+28];
	fma.rn.f32 	%f243, %f100, %f101, %f99;
	add.s32 	%r63, %r63, 8;
$L__BB0_8:
	setp.eq.s32 	%p9, %r11, 0;
	@%p9 bra 	$L__BB0_14;
	and.b32  	%r14, %r38, 3;
	setp.lt.u32 	%p10, %r11, 4;
	@%p10 bra 	$L__BB0_11;
	add.s32 	%r44, %r63, %r3;
	mul.wide.u32 	%rd53, %r44, 4;
	add.s64 	%rd54, %rd2, %rd53;
	ld.global.f32 	%f103, [%rd54];
	add.s32 	%r45, %r63, %r4;
	mul.wide.u32 	%rd55, %r45, 4;
	add.s64 	%rd56, %rd1, %rd55;
	ld.global.f32 	%f104, [%rd56];
	fma.rn.f32 	%f105, %f103, %f104, %f243;
	cvt.u64.u32 	%rd57, %r3;
	cvt.u64.u32 	%rd58, %r63;
	add.s64 	%rd59, %rd58, %rd57;
	shl.b64 	%rd60, %rd59, 2;
	add.s64 	%rd61, %rd2, %rd60;
	ld.global.f32 	%f106, [%rd61+4];
	cvt.u64.u32 	%rd62, %r4;
	add.s64 	%rd63, %rd58, %rd62;
	shl.b64 	%rd64, %rd63, 2;
	add.s64 	%rd65, %rd1, %rd64;
	ld.global.f32 	%f107, [%rd65+4];
	fma.rn.f32 	%f108, %f106, %f107, %f105;
	ld.global.f32 	%f109, [%rd61+8];
	ld.global.f32 	%f110, [%rd65+8];
	fma.rn.f32 	%f111, %f109, %f110, %f108;
	ld.global.f32 	%f112, [%rd61+12];
	ld.global.f32 	%f113, [%rd65+12];
	fma.rn.f32 	%f243, %f112, %f113, %f111;
	add.s32 	%r63, %r63, 4;
$L__BB0_11:
	setp.eq.s32 	%p11, %r14, 0;
	@%p11 bra 	$L__BB0_14;
	add.s32 	%r46, %r63, %r4;
	mul.wide.u32 	%rd66, %r46, 4;
	add.s64 	%rd115, %rd1, %rd66;
	add.s32 	%r47, %r63, %r3;
	mul.wide.u32 	%rd67, %r47, 4;
	add.s64 	%rd114, %rd2, %rd67;
	neg.s32 	%r65, %r14;
$L__BB0_13:
	.pragma "nounroll";
	ld.global.f32 	%f114, [%rd114];
	ld.global.f32 	%f115, [%rd115];
	fma.rn.f32 	%f243, %f114, %f115, %f243;
	add.s64 	%rd115, %rd115, 4;
	add.s64 	%rd114, %rd114, 4;
	add.s32 	%r65, %r65, 1;
	setp.ne.s32 	%p12, %r65, 0;
	@%p12 bra 	$L__BB0_13;
$L__BB0_14:
	ld.param.u64 	%rd111, [_Z14kernel_forwardPKfiS0_S0_PfS0_S0_S1_iii_param_3];
	cvta.to.global.u64 	%rd68, %rd111;
	mul.wide.u32 	%rd69, %r2, 4;
	add.s64 	%rd70, %rd68, %rd69;
	ld.global.f32 	%f116, [%rd70];
	add.f32 	%f117, %f243, %f116;
	fma.rn.f32 	%f118, %f117, 0fBBBB989D, 0f3F000000;
	cvt.sat.f32.f32 	%f119, %f118;
	mov.f32 	%f120, 0f4B400001;
	mov.f32 	%f121, 0f437C0000;
	fma.rm.f32 	%f122, %f119, %f121, %f120;
	add.f32 	%f123, %f122, 0fCB40007F;
	neg.f32 	%f124, %f123;
	fma.rn.f32 	%f125, %f117, 0fBFB8AA3B, %f124;
	fma.rn.f32 	%f126, %f117, 0fB2A57060, %f125;
	mov.b32 	%r48, %f122;
	shl.b32 	%r49, %r48, 23;
	mov.b32 	%f127, %r49;
	ex2.approx.ftz.f32 	%f128, %f126;
	fma.rn.f32 	%f129, %f128, %f127, 0f3F800000;
	rcp.rn.f32 	%f130, %f129;
	mad.lo.s32 	%r50, %r39, %r1, %r2;
	mul.wide.u32 	%rd71, %r50, 4;
	add.s64 	%rd72, %rd4, %rd71;
	st.global.f32 	[%rd72], %f130;
$L__BB0_15:
	setp.ge.s32 	%p13, %r1, %r37;
	bar.sync 	0;
	setp.ge.s32 	%p14, %r2, %r40;
	or.pred  	%p15, %p13, %p14;
	@%p15 bra 	$L__BB0_30;
	setp.lt.s32 	%p16, %r39, 1;
	mov.f32 	%f252, 0f00000000;
	@%p16 bra 	$L__BB0_29;
	mul.lo.s32 	%r20, %r39, %r2;
	mul.lo.s32 	%r21, %r39, %r1;
	and.b32  	%r22, %r39, 15;
	setp.lt.u32 	%p17, %r39, 16;
	mov.f32 	%f252, 0f00000000;
	mov.b32 	%r68, 0;
	@%p17 bra 	$L__BB0_20;
	and.b32  	%r68, %r39, 2147483632;
	neg.s32 	%r66, %r68;
	mul.wide.u32 	%rd73, %r20, 4;
	add.s64 	%rd74, %rd73, %rd3;
	add.s64 	%rd117, %rd74, 32;
	mul.wide.u32 	%rd75, %r21, 4;
	add.s64 	%rd76, %rd75, %rd4;
	add.s64 	%rd116, %rd76, 32;
	mov.f32 	%f252, 0f00000000;
$L__BB0_19:
	.pragma "nounroll";
	ld.global.f32 	%f135, [%rd117+-32];
	ld.global.f32 	%f136, [%rd116+-32];
	fma.rn.f32 	%f137, %f135, %f136, %f252;
	ld.global.f32 	%f138, [%rd117+-28];
	ld.global.f32 	%f139, [%rd116+-28];
	fma.rn.f32 	%f140, %f138, %f139, %f137;
	ld.global.f32 	%f141, [%rd117+-24];
	ld.global.f32 	%f142, [%rd116+-24];
	fma.rn.f32 	%f143, %f141, %f142, %f140;
	ld.global.f32 	%f144, [%rd117+-20];
	ld.global.f32 	%f145, [%rd116+-20];
	fma.rn.f32 	%f146, %f144, %f145, %f143;
	ld.global.f32 	%f147, [%rd117+-16];
	ld.global.f32 	%f148, [%rd116+-16];
	fma.rn.f32 	%f149, %f147, %f148, %f146;
	ld.global.f32 	%f150, [%rd117+-12];
	ld.global.f32 	%f151, [%rd116+-12];
	fma.rn.f32 	%f152, %f150, %f151, %f149;
	ld.global.f32 	%f153, [%rd117+-8];
	ld.global.f32 	%f154, [%rd116+-8];
	fma.rn.f32 	%f155, %f153, %f154, %f152;
	ld.global.f32 	%f156, [%rd117+-4];
	ld.global.f32 	%f157, [%rd116+-4];
	fma.rn.f32 	%f158, %f156, %f157, %f155;
	ld.global.f32 	%f159, [%rd117];
	ld.global.f32 	%f160, [%rd116];
	fma.rn.f32 	%f161, %f159, %f160, %f158;
	ld.global.f32 	%f162, [%rd117+4];
	ld.global.f32 	%f163, [%rd116+4];
	fma.rn.f32 	%f164, %f162, %f163, %f161;
	ld.global.f32 	%f165, [%rd117+8];
	ld.global.f32 	%f166, [%rd116+8];
	fma.rn.f32 	%f167, %f165, %f166, %f164;
	ld.global.f32 	%f168, [%rd117+12];
	ld.global.f32 	%f169, [%rd116+12];
	fma.rn.f32 	%f170, %f168, %f169, %f167;
	ld.global.f32 	%f171, [%rd117+16];
	ld.global.f32 	%f172, [%rd116+16];
	fma.rn.f32 	%f173, %f171, %f172, %f170;
	ld.global.f32 	%f174, [%rd117+20];
	ld.global.f32 	%f175, [%rd116+20];
	fma.rn.f32 	%f176, %f174, %f175, %f173;
	ld.global.f32 	%f177, [%rd117+24];
	ld.global.f32 	%f178, [%rd116+24];
	fma.rn.f32 	%f179, %f177, %f178, %f176;
	ld.global.f32 	%f180, [%rd117+28];
	ld.global.f32 	%f181, [%rd116+28];
	fma.rn.f32 	%f252, %f180, %f181, %f179;
	add.s32 	%r66, %r66, 16;
	add.s64 	%rd117, %rd117, 64;
	add.s64 	%rd116, %rd116, 64;
	setp.ne.s32 	%p18, %r66, 0;
	@%p18 bra 	$L__BB0_19;
$L__BB0_20:
	setp.eq.s32 	%p19, %r22, 0;
	@%p19 bra 	$L__BB0_29;
	and.b32  	%r28, %r39, 7;
	setp.lt.u32 	%p20, %r22, 8;
	@%p20 bra 	$L__BB0_23;
	add.s32 	%r52, %r68, %r20;
	mul.wide.u32 	%rd77, %r52, 4;
	add.s64 	%rd78, %rd3, %rd77;
	ld.global.f32 	%f183, [%rd78];
	add.s32 	%r53, %r68, %r21;
	mul.wide.u32 	%rd79, %r53, 4;
	add.s64 	%rd80, %rd4, %rd79;
	ld.global.f32 	%f184, [%rd80];
	fma.rn.f32 	%f185, %f183, %f184, %f252;
	cvt.u64.u32 	%rd81, %r20;
	cvt.u64.u32 	%rd82, %r68;
	add.s64 	%rd83, %rd82, %rd81;
	shl.b64 	%rd84, %rd83, 2;
	add.s64 	%rd85, %rd3, %rd84;
	ld.global.f32 	%f186, [%rd85+4];
	cvt.u64.u32 	%rd86, %r21;
	add.s64 	%rd87, %rd82, %rd86;
	shl.b64 	%rd88, %rd87, 2;
	add.s64 	%rd89, %rd4, %rd88;
	ld.global.f32 	%f187, [%rd89+4];
	fma.rn.f32 	%f188, %f186, %f187, %f185;
	ld.global.f32 	%f189, [%rd85+8];
	ld.global.f32 	%f190, [%rd89+8];
	fma.rn.f32 	%f191, %f189, %f190, %f188;
	ld.global.f32 	%f192, [%rd85+12];
	ld.global.f32 	%f193, [%rd89+12];
	fma.rn.f32 	%f194, %f192, %f193, %f191;
	ld.global.f32 	%f195, [%rd85+16];
	ld.global.f32 	%f196, [%rd89+16];
	fma.rn.f32 	%f197, %f195, %f196, %f194;
	ld.global.f32 	%f198, [%rd85+20];
	ld.global.f32 	%f199, [%rd89+20];
	fma.rn.f32 	%f200, %f198, %f199, %f197;
	ld.global.f32 	%f201, [%rd85+24];
	ld.global.f32 	%f202, [%rd89+24];
	fma.rn.f32 	%f203, %f201, %f202, %f200;
	ld.global.f32 	%f204, [%rd85+28];
	ld.global.f32 	%f205, [%rd89+28];
	fma.rn.f32 	%f252, %f204, %f205, %f203;
	add.s32 	%r68, %r68, 8;
$L__BB0_23:
	setp.eq.s32 	%p21, %r28, 0;
	@%p21 bra 	$L__BB0_29;
	and.b32  	%r31, %r39, 3;
	setp.lt.u32 	%p22, %r28, 4;
	@%p22 bra 	$L__BB0_26;
	add.s32 	%r54, %r68, %r20;
	mul.wide.u32 	%rd90, %r54, 4;
	add.s64 	%rd91, %rd3, %rd90;
	ld.global.f32 	%f207, [%rd91];
	add.s32 	%r55, %r68, %r21;
	mul.wide.u32 	%rd92, %r55, 4;
	add.s64 	%rd93, %rd4, %rd92;
	ld.global.f32 	%f208, [%rd93];
	fma.rn.f32 	%f209, %f207, %f208, %f252;
	cvt.u64.u32 	%rd94, %r20;
	cvt.u64.u32 	%rd95, %r68;
	add.s64 	%rd96, %rd95, %rd94;
	shl.b64 	%rd97, %rd96, 2;
	add.s64 	%rd98, %rd3, %rd97;
	ld.global.f32 	%f210, [%rd98+4];
	cvt.u64.u32 	%rd99, %r21;
	add.s64 	%rd100, %rd95, %rd99;
	shl.b64 	%rd101, %rd100, 2;
	add.s64 	%rd102, %rd4, %rd101;
	ld.global.f32 	%f211, [%rd102+4];
	fma.rn.f32 	%f212, %f210, %f211, %f209;
	ld.global.f32 	%f213, [%rd98+8];
	ld.global.f32 	%f214, [%rd102+8];
	fma.rn.f32 	%f215, %f213, %f214, %f212;
	ld.global.f32 	%f216, [%rd98+12];
	ld.global.f32 	%f217, [%rd102+12];
	fma.rn.f32 	%f252, %f216, %f217, %f215;
	add.s32 	%r68, %r68, 4;
$L__BB0_26:
	setp.eq.s32 	%p23, %r31, 0;
	@%p23 bra 	$L__BB0_29;
	add.s32 	%r56, %r68, %r21;
	mul.wide.u32 	%rd103, %r56, 4;
	add.s64 	%rd119, %rd4, %rd103;
	add.s32 	%r57, %r68, %r20;
	mul.wide.u32 	%rd104, %r57, 4;
	add.s64 	%rd118, %rd3, %rd104;
	neg.s32 	%r70, %r31;
$L__BB0_28:
	.pragma "nounroll";
	ld.global.f32 	%f218, [%rd118];
	ld.global.f32 	%f219, [%rd119];
	fma.rn.f32 	%f252, %f218, %f219, %f252;
	add.s64 	%rd119, %rd119, 4;
	add.s64 	%rd118, %rd118, 4;
	add.s32 	%r70, %r70, 1;
	setp.ne.s32 	%p24, %r70, 0;
	@%p24 bra 	$L__BB0_28;
$L__BB0_29:
	cvta.to.global.u64 	%rd105, %rd30;
	mul.wide.u32 	%rd106, %r2, 4;
	add.s64 	%rd107, %rd105, %rd106;
	ld.global.f32 	%f220, [%rd107];
	add.f32 	%f221, %f252, %f220;
	fma.rn.f32 	%f222, %f221, 0fBBBB989D, 0f3F000000;
	cvt.sat.f32.f32 	%f223, %f222;
	mov.f32 	%f224, 0f4B400001;
	mov.f32 	%f225, 0f437C0000;
	fma.rm.f32 	%f226, %f223, %f225, %f224;
	add.f32 	%f227, %f226, 0fCB40007F;
	neg.f32 	%f228, %f227;
	fma.rn.f32 	%f229, %f221, 0fBFB8AA3B, %f228;
	fma.rn.f32 	%f230, %f221, 0fB2A57060, %f229;
	mov.b32 	%r58, %f226;
	shl.b32 	%r59, %r58, 23;
	mov.b32 	%f231, %r59;
	ex2.approx.ftz.f32 	%f232, %f230;
	fma.rn.f32 	%f233, %f232, %f231, 0f3F800000;
	rcp.rn.f32 	%f234, %f233;
	mad.lo.s32 	%r60, %r40, %r1, %r2;
	cvta.to.global.u64 	%rd108, %rd31;
	mul.wide.u32 	%rd109, %r60, 4;
	add.s64 	%rd110, %rd108, %rd109;
	st.global.f32 	[%rd110], %f234;
$L__BB0_30:
	ret;

}
	// .globl	_Z15kernel_backwardPKfPKiS0_S0_iS0_PfS3_S3_S3_iii
.visible .entry _Z15kernel_backwardPKfPKiS0_S0_iS0_PfS3_S3_S3_iii(
	.param .u64 .ptr .align 1 _Z15kernel_backwardPKfPKiS0_S0_iS0_PfS3_S3_S3_iii_param_0,
	.param .u64 .ptr .align 1 _Z15kernel_backwardPKfPKiS0_S0_iS0_PfS3_S3_S3_iii_param_1,
	.param .u64 .ptr .align 1 _Z15kernel_backwardPKfPKiS0_S0_iS0_PfS3_S3_S3_iii_param_2,
	.param .u64 .ptr .align 1 _Z15kernel_backwardPKfPKiS0_S0_iS0_PfS3_S3_S3_iii_param_3,
	.param .u32 _Z15kernel_backwardPKfPKiS0_S0_iS0_PfS3_S3_S3_iii_param_4,
	.param .u64 .ptr .align 1 _Z15kernel_backwardPKfPKiS0_S0_iS0_PfS3_S3_S3_iii_param_5,
	.param .u64 .ptr .align 1 _Z15kernel_backwardPKfPKiS0_S0_iS0_PfS3_S3_S3_iii_param_6,
	.param .u64 .ptr .align 1 _Z15kernel_backwardPKfPKiS0_S0_iS0_PfS3_S3_S3_iii_param_7,
	.param .u64 .ptr .align 1 _Z15kernel_backwardPKfPKiS0_S0_iS0_PfS3_S3_S3_iii_param_8,
	.param .u64 .ptr .align 1 _Z15kernel_backwardPKfPKiS0_S0_iS0_PfS3_S3_S3_iii_param_9,
	.param .u32 _Z15kernel_backwardPKfPKiS0_S0_iS0_PfS3_S3_S3_iii_param_10,
	.param .u32 _Z15kernel_backwardPKfPKiS0_S0_iS0_PfS3_S3_S3_iii_param_11,
	.param .u32 _Z15kernel_backwardPKfPKiS0_S0_iS0_PfS3_S3_S3_iii_param_12
)
{
	.reg .pred 	%p<39>;
	.reg .b32 	%r<124>;
	.reg .b32 	%f<302>;
	.reg .b64 	%rd<165>;

	ld.param.u64 	%rd32, [_Z15kernel_backwardPKfPKiS0_S0_iS0_PfS3_S3_S3_iii_param_1];
	ld.param.u64 	%rd37, [_Z15kernel_backwardPKfPKiS0_S0_iS0_PfS3_S3_S3_iii_param_2];
	ld.param.u64 	%rd33, [_Z15kernel_backwardPKfPKiS0_S0_iS0_PfS3_S3_S3_iii_param_3];
	ld.param.u32 	%r65, [_Z15kernel_backwardPKfPKiS0_S0_iS0_PfS3_S3_S3_iii_param_4];
	ld.param.u64 	%rd38, [_Z15kernel_backwardPKfPKiS0_S0_iS0_PfS3_S3_S3_iii_param_5];
	ld.param.u64 	%rd39, [_Z15kernel_backwardPKfPKiS0_S0_iS0_PfS3_S3_S3_iii_param_6];
	ld.param.u64 	%rd35, [_Z15kernel_backwardPKfPKiS0_S0_iS0_PfS3_S3_S3_iii_param_8];
	ld.param.u64 	%rd36, [_Z15kernel_backwardPKfPKiS0_S0_iS0_PfS3_S3_S3_iii_param_9];
	ld.param.u32 	%r66, [_Z15kernel_backwardPKfPKiS0_S0_iS0_PfS3_S3_S3_iii_param_10];
	ld.param.u32 	%r67, [_Z15kernel_backwardPKfPKiS0_S0_iS0_PfS3_S3_S3_iii_param_11];
	ld.param.u32 	%r68, [_Z15kernel_backwardPKfPKiS0_S0_iS0_PfS3_S3_S3_iii_param_12];
	cvta.to.global.u64 	%rd1, %rd35;
	cvta.to.global.u64 	%rd2, %rd38;
	cvta.to.global.u64 	%rd3, %rd39;
	cvta.to.global.u64 	%rd4, %rd37;
	mov.u32 	%r1, %ctaid.x;
	mov.u32 	%r2, %tid.x;
	setp.lt.s32 	%p3, %r1, %r65;
	setp.lt.s32 	%p4, %r2, %r68;
	and.pred  	%p1, %p3, %p4;
	shl.b32 	%r69, %r2, 2;
	mov.u32 	%r70, sdata;
	add.s32 	%r3, %r70, %r69;
	not.pred 	%p5, %p1;
	@%p5 bra 	$L__BB1_2;
	cvta.to.global.u64 	%rd40, %rd32;
	cvta.to.global.u64 	%rd41, %rd33;
	mul.wide.u32 	%rd42, %r1, 4;
	add.s64 	%rd43, %rd40, %rd42;
	ld.global.u32 	%r71, [%rd43];
	setp.eq.s32 	%p6, %r2, %r71;
	selp.f32 	%f16, 0f3F800000, 0f00000000, %p6;
	mad.lo.s32 	%r72, %r68, %r1, %r2;
	mul.wide.u32 	%rd44, %r72, 4;
	add.s64 	%rd45, %rd41, %rd44;
	ld.global.f32 	%f17, [%rd45];
	sub.f32 	%f18, %f17, %f16;
	mov.f32 	%f19, 0f3F800000;
	sub.f32 	%f20, %f19, %f17;
	mul.f32 	%f21, %f17, %f20;
	mul.f32 	%f22, %f18, %f21;
	st.shared.f32 	[%r3], %f22;
$L__BB1_2:
	bar.sync 	0;
	@%p5 bra 	$L__BB1_16;
	ld.shared.f32 	%f1, [%r3];
	cvta.to.global.u64 	%rd46, %rd36;
	mul.wide.u32 	%rd47, %r2, 4;
	add.s64 	%rd48, %rd46, %rd47;
	atom.global.add.f32 	%f23, [%rd48], %f1;
	setp.lt.s32 	%p8, %r67, 1;
	@%p8 bra 	$L__BB1_16;
	mul.lo.s32 	%r4, %r67, %r1;
	mul.lo.s32 	%r5, %r67, %r2;
	add.s32 	%r74, %r67, -1;
	setp.lt.u32 	%p9, %r74, 15;
	mov.b32 	%r107, 0;
	@%p9 bra 	$L__BB1_7;
	and.b32  	%r75, %r67, 2147483632;
	neg.s32 	%r105, %r75;
	mul.wide.u32 	%rd49, %r4, 4;
	add.s64 	%rd50, %rd49, %rd4;
	add.s64 	%rd158, %rd50, 32;
	mul.wide.u32 	%rd51, %r5, 4;
	add.s64 	%rd52, %rd51, %rd1;
	add.s64 	%rd157, %rd52, 32;
$L__BB1_6:
	.pragma "nounroll";
	and.b32  	%r107, %r67, 2147483632;
	ld.global.f32 	%f24, [%rd158+-32];
	mul.f32 	%f25, %f1, %f24;
	atom.global.add.f32 	%f26, [%rd157+-32], %f25;
	ld.global.f32 	%f27, [%rd158+-28];
	mul.f32 	%f28, %f1, %f27;
	atom.global.add.f32 	%f29, [%rd157+-28], %f28;
	ld.global.f32 	%f30, [%rd158+-24];
	mul.f32 	%f31, %f1, %f30;
	atom.global.add.f32 	%f32, [%rd157+-24], %f31;
	ld.global.f32 	%f33, [%rd158+-20];
	mul.f32 	%f34, %f1, %f33;
	atom.global.add.f32 	%f35, [%rd157+-20], %f34;
	ld.global.f32 	%f36, [%rd158+-16];
	mul.f32 	%f37, %f1, %f36;
	atom.global.add.f32 	%f38, [%rd157+-16], %f37;
	ld.global.f32 	%f39, [%rd158+-12];
	mul.f32 	%f40, %f1, %f39;
	atom.global.add.f32 	%f41, [%rd157+-12], %f40;
	ld.global.f32 	%f42, [%rd158+-8];
	mul.f32 	%f43, %f1, %f42;
	atom.global.add.f32 	%f44, [%rd157+-8], %f43;
	ld.global.f32 	%f45, [%rd158+-4];
	mul.f32 	%f46, %f1, %f45;
	atom.global.add.f32 	%f47, [%rd157+-4], %f46;
	ld.global.f32 	%f48, [%rd158];
	mul.f32 	%f49, %f1, %f48;
	atom.global.add.f32 	%f50, [%rd157], %f49;
	ld.global.f32 	%f51, [%rd158+4];
	mul.f32 	%f52, %f1, %f51;
	atom.global.add.f32 	%f53, [%rd157+4], %f52;
	ld.global.f32 	%f54, [%rd158+8];
	mul.f32 	%f55, %f1, %f54;
	atom.global.add.f32 	%f56, [%rd157+8], %f55;
	ld.global.f32 	%f57, [%rd158+12];
	mul.f32 	%f58, %f1, %f57;
	atom.global.add.f32 	%f59, [%rd157+12], %f58;
	ld.global.f32 	%f60, [%rd158+16];
	mul.f32 	%f61, %f1, %f60;
	atom.global.add.f32 	%f62, [%rd157+16], %f61;
	ld.global.f32 	%f63, [%rd158+20];
	mul.f32 	%f64, %f1, %f63;
	atom.global.add.f32 	%f65, [%rd157+20], %f64;
	ld.global.f32 	%f66, [%rd158+24];
	mul.f32 	%f67, %f1, %f66;
	atom.global.add.f32 	%f68, [%rd157+24], %f67;
	ld.global.f32 	%f69, [%rd158+28];
	mul.f32 	%f70, %f1, %f69;
	atom.global.add.f32 	%f71, [%rd157+28], %f70;
	add.s32 	%r105, %r105, 16;
	add.s64 	%rd158, %rd158, 64;
	add.s64 	%rd157, %rd157, 64;
	setp.ne.s32 	%p10, %r105, 0;
	@%p10 bra 	$L__BB1_6;
$L__BB1_7:
	and.b32  	%r11, %r67, 15;
	setp.eq.s32 	%p11, %r11, 0;
	@%p11 bra 	$L__BB1_16;
	ld.param.u64 	%rd156, [_Z15kernel_backwardPKfPKiS0_S0_iS0_PfS3_S3_S3_iii_param_8];
	cvta.to.global.u64 	%rd11, %rd156;
	and.b32  	%r12, %r67, 7;
	setp.lt.u32 	%p12, %r11, 8;
	@%p12 bra 	$L__BB1_10;
	add.s32 	%r76, %r107, %r4;
	mul.wide.u32 	%rd53, %r76, 4;
	add.s64 	%rd54, %rd4, %rd53;
	ld.global.f32 	%f72, [%rd54];
	mul.f32 	%f73, %f1, %f72;
	add.s32 	%r77, %r107, %r5;
	mul.wide.u32 	%rd55, %r77, 4;
	add.s64 	%rd56, %rd11, %rd55;
	atom.global.add.f32 	%f74, [%rd56], %f73;
	cvt.u64.u32 	%rd57, %r4;
	cvt.u64.u32 	%rd58, %r107;
	add.s64 	%rd59, %rd58, %rd57;
	shl.b64 	%rd60, %rd59, 2;
	add.s64 	%rd61, %rd4, %rd60;
	ld.global.f32 	%f75, [%rd61+4];
	mul.f32 	%f76, %f1, %f75;
	cvt.u64.u32 	%rd62, %r5;
	add.s64 	%rd63, %rd58, %rd62;
	shl.b64 	%rd64, %rd63, 2;
	add.s64 	%rd65, %rd11, %rd64;
	atom.global.add.f32 	%f77, [%rd65+4], %f76;
	ld.global.f32 	%f78, [%rd61+8];
	mul.f32 	%f79, %f1, %f78;
	atom.global.add.f32 	%f80, [%rd65+8], %f79;
	ld.global.f32 	%f81, [%rd61+12];
	mul.f32 	%f82, %f1, %f81;
	atom.global.add.f32 	%f83, [%rd65+12], %f82;
	ld.global.f32 	%f84, [%rd61+16];
	mul.f32 	%f85, %f1, %f84;
	atom.global.add.f32 	%f86, [%rd65+16], %f85;
	ld.global.f32 	%f87, [%rd61+20];
	mul.f32 	%f88, %f1, %f87;
	atom.global.add.f32 	%f89, [%rd65+20], %f88;
	ld.global.f32 	%f90, [%rd61+24];
	mul.f32 	%f91, %f1, %f90;
	atom.global.add.f32 	%f92, [%rd65+24], %f91;
	ld.global.f32 	%f93, [%rd61+28];
	mul.f32 	%f94, %f1, %f93;
	atom.global.add.f32 	%f95, [%rd65+28], %f94;
	add.s32 	%r107, %r107, 8;
$L__BB1_10:
	setp.eq.s32 	%p13, %r12, 0;
	@%p13 bra 	$L__BB1_16;
	and.b32  	%r15, %r67, 3;
	setp.lt.u32 	%p14, %r12, 4;
	@%p14 bra 	$L__BB1_13;
	add.s32 	%r78, %r107, %r4;
	mul.wide.u32 	%rd66, %r78, 4;
	add.s64 	%rd67, %rd4, %rd66;
	ld.global.f32 	%f96, [%rd67];
	mul.f32 	%f97, %f1, %f96;
	add.s32 	%r79, %r107, %r5;
	mul.wide.u32 	%rd68, %r79, 4;
	add.s64 	%rd69, %rd11, %rd68;
	atom.global.add.f32 	%f98, [%rd69], %f97;
	cvt.u64.u32 	%rd70, %r4;
	cvt.u64.u32 	%rd71, %r107;
	add.s64 	%rd72, %rd71, %rd70;
	shl.b64 	%rd73, %rd72, 2;
	add.s64 	%rd74, %rd4, %rd73;
	ld.global.f32 	%f99, [%rd74+4];
	mul.f32 	%f100, %f1, %f99;
	cvt.u64.u32 	%rd75, %r5;
	add.s64 	%rd76, %rd71, %rd75;
	shl.b64 	%rd77, %rd76, 2;
	add.s64 	%rd78, %rd11, %rd77;
	atom.global.add.f32 	%f101, [%rd78+4], %f100;
	ld.global.f32 	%f102, [%rd74+8];
	mul.f32 	%f103, %f1, %f102;
	atom.global.add.f32 	%f104, [%rd78+8], %f103;
	ld.global.f32 	%f105, [%rd74+12];
	mul.f32 	%f106, %f1, %f105;
	atom.global.add.f32 	%f107, [%rd78+12], %f106;
	add.s32 	%r107, %r107, 4;
$L__BB1_13:
	setp.eq.s32 	%p15, %r15, 0;
	@%p15 bra 	$L__BB1_16;
	add.s32 	%r80, %r107, %r5;
	mul.wide.u32 	%rd79, %r80, 4;
	add.s64 	%rd160, %rd11, %rd79;
	add.s32 	%r81, %r107, %r4;
	mul.wide.u32 	%rd80, %r81, 4;
	add.s64 	%rd159, %rd4, %rd80;
	neg.s32 	%r109, %r15;
$L__BB1_15:
	.pragma "nounroll";
	ld.global.f32 	%f108, [%rd159];
	mul.f32 	%f109, %f1, %f108;
	atom.global.add.f32 	%f110, [%rd160], %f109;
	add.s64 	%rd160, %rd160, 4;
	add.s64 	%rd159, %rd159, 4;
	add.s32 	%r109, %r109, 1;
	setp.ne.s32 	%p16, %r109, 0;
	@%p16 bra 	$L__BB1_15;
$L__BB1_16:
	shl.b32 	%r82, %r2, 2;
	mov.u32 	%r83, sdata;
	add.s32 	%r21, %r83, %r82;
	setp.lt.s32 	%p17, %r1, %r65;
	bar.sync 	0;
	setp.lt.s32 	%p18, %r2, %r67;
	and.pred  	%p2, %p17, %p18;
	not.pred 	%p19, %p2;
	@%p19 bra 	$L__BB1_31;
	setp.lt.s32 	%p20, %r68, 1;
	mov.f32 	%f301, 0f00000000;
	@%p20 bra 	$L__BB1_30;
	and.b32  	%r22, %r68, 15;
	setp.lt.u32 	%p21, %r68, 16;
	mov.f32 	%f301, 0f00000000;
	mov.b32 	%r114, 0;
	@%p21 bra 	$L__BB1_21;
	and.b32  	%r114, %r68, 2147483632;
	neg.s32 	%r112, %r114;
	add.s32 	%r111, %r83, 32;
	shl.b32 	%r25, %r67, 4;
	mov.f32 	%f301, 0f00000000;
	mul.wide.s32 	%rd83, %r67, 4;
	mov.u32 	%r110, %r2;
$L__BB1_20:
	.pragma "nounroll";
	mul.wide.s32 	%rd81, %r110, 4;
	add.s64 	%rd82, %rd2, %rd81;
	ld.global.f32 	%f115, [%rd82];
	ld.shared.v4.f32 	{%f116, %f117, %f118, %f119}, [%r111+-32];
	fma.rn.f32 	%f120, %f115, %f116, %f301;
	add.s64 	%rd84, %rd82, %rd83;
	ld.global.f32 	%f121, [%rd84];
	fma.rn.f32 	%f122, %f121, %f117, %f120;
	add.s64 	%rd85, %rd84, %rd83;
	ld.global.f32 	%f123, [%rd85];
	fma.rn.f32 	%f124, %f123, %f118, %f122;
	add.s64 	%rd86, %rd85, %rd83;
	ld.global.f32 	%f125, [%rd86];
	fma.rn.f32 	%f126, %f125, %f119, %f124;
	add.s64 	%rd87, %rd86, %rd83;
	ld.global.f32 	%f127, [%rd87];
	ld.shared.v4.f32 	{%f128, %f129, %f130, %f131}, [%r111+-16];
	fma.rn.f32 	%f132, %f127, %f128, %f126;
	add.s64 	%rd88, %rd87, %rd83;
	ld.global.f32 	%f133, [%rd88];
	fma.rn.f32 	%f134, %f133, %f129, %f132;
	add.s64 	%rd89, %rd88, %rd83;
	ld.global.f32 	%f135, [%rd89];
	fma.rn.f32 	%f136, %f135, %f130, %f134;
	add.s64 	%rd90, %rd89, %rd83;
	ld.global.f32 	%f137, [%rd90];
	fma.rn.f32 	%f138, %f137, %f131, %f136;
	add.s64 	%rd91, %rd90, %rd83;
	ld.global.f32 	%f139, [%rd91];
	ld.shared.v4.f32 	{%f140, %f141, %f142, %f143}, [%r111];
	fma.rn.f32 	%f144, %f139, %f140, %f138;
	add.s64 	%rd92, %rd91, %rd83;
	ld.global.f32 	%f145, [%rd92];
	fma.rn.f32 	%f146, %f145, %f141, %f144;
	add.s64 	%rd93, %rd92, %rd83;
	ld.global.f32 	%f147, [%rd93];
	fma.rn.f32 	%f148, %f147, %f142, %f146;
	add.s64 	%rd94, %rd93, %rd83;
	ld.global.f32 	%f149, [%rd94];
	fma.rn.f32 	%f150, %f149, %f143, %f148;
	add.s64 	%rd95, %rd94, %rd83;
	ld.global.f32 	%f151, [%rd95];
	ld.shared.v4.f32 	{%f152, %f153, %f154, %f155}, [%r111+16];
	fma.rn.f32 	%f156, %f151, %f152, %f150;
	add.s64 	%rd96, %rd95, %rd83;
	ld.global.f32 	%f157, [%rd96];
	fma.rn.f32 	%f158, %f157, %f153, %f156;
	add.s64 	%rd97, %rd96, %rd83;
	ld.global.f32 	%f159, [%rd97];
	fma.rn.f32 	%f160, %f159, %f154, %f158;
	add.s64 	%rd98, %rd97, %rd83;
	ld.global.f32 	%f161, [%rd98];
	fma.rn.f32 	%f301, %f161, %f155, %f160;
	add.s32 	%r112, %r112, 16;
	add.s32 	%r111, %r111, 64;
	add.s32 	%r110, %r110, %r25;
	setp.ne.s32 	%p22, %r112, 0;
	@%p22 bra 	$L__BB1_20;
$L__BB1_21:
	setp.eq.s32 	%p23, %r22, 0;
	@%p23 bra 	$L__BB1_30;
	and.b32  	%r33, %r68, 7;
	setp.lt.u32 	%p24, %r22, 8;
	@%p24 bra 	$L__BB1_24;
	mad.lo.s32 	%r87, %r114, %r67, %r2;
	mul.wide.s32 	%rd99, %r87, 4;
	add.s64 	%rd100, %rd2, %rd99;
	ld.global.f32 	%f163, [%rd100];
	shl.b32 	%r88, %r114, 2;
	add.s32 	%r90, %r83, %r88;
	ld.shared.f32 	%f164, [%r90];
	fma.rn.f32 	%f165, %f163, %f164, %f301;
	mul.wide.s32 	%rd101, %r67, 4;
	add.s64 	%rd102, %rd100, %rd101;
	ld.global.f32 	%f166, [%rd102];
	ld.shared.f32 	%f167, [%r90+4];
	fma.rn.f32 	%f168, %f166, %f167, %f165;
	add.s64 	%rd103, %rd102, %rd101;
	ld.global.f32 	%f169, [%rd103];
	ld.shared.f32 	%f170, [%r90+8];
	fma.rn.f32 	%f171, %f169, %f170, %f168;
	add.s64 	%rd104, %rd103, %rd101;
	ld.global.f32 	%f172, [%rd104];
	ld.shared.f32 	%f173, [%r90+12];
	fma.rn.f32 	%f174, %f172, %f173, %f171;
	add.s64 	%rd105, %rd104, %rd101;
	ld.global.f32 	%f175, [%rd105];
	ld.shared.f32 	%f176, [%r90+16];
	fma.rn.f32 	%f177, %f175, %f176, %f174;
	add.s64 	%rd106, %rd105, %rd101;
	ld.global.f32 	%f178, [%rd106];
	ld.shared.f32 	%f179, [%r90+20];
	fma.rn.f32 	%f180, %f178, %f179, %f177;
	add.s64 	%rd107, %rd106, %rd101;
	ld.global.f32 	%f181, [%rd107];
	ld.shared.f32 	%f182, [%r90+24];
	fma.rn.f32 	%f183, %f181, %f182, %f180;
	add.s64 	%rd108, %rd107, %rd101;
	ld.global.f32 	%f184, [%rd108];
	ld.shared.f32 	%f185, [%r90+28];
	fma.rn.f32 	%f301, %f184, %f185, %f183;
	add.s32 	%r114, %r114, 8;
$L__BB1_24:
	setp.eq.s32 	%p25, %r33, 0;
	@%p25 bra 	$L__BB1_30;
	and.b32  	%r36, %r68, 3;
	setp.lt.u32 	%p26, %r33, 4;
	@%p26 bra 	$L__BB1_27;
	mad.lo.s32 	%r91, %r114, %r67, %r2;
	mul.wide.s32 	%rd109, %r91, 4;
	add.s64 	%rd110, %rd2, %rd109;
	ld.global.f32 	%f187, [%rd110];
	shl.b32 	%r92, %r114, 2;
	add.s32 	%r94, %r83, %r92;
	ld.shared.f32 	%f188, [%r94];
	fma.rn.f32 	%f189, %f187, %f188, %f301;
	mul.wide.s32 	%rd111, %r67, 4;
	add.s64 	%rd112, %rd110, %rd111;
	ld.global.f32 	%f190, [%rd112];
	ld.shared.f32 	%f191, [%r94+4];
	fma.rn.f32 	%f192, %f190, %f191, %f189;
	add.s64 	%rd113, %rd112, %rd111;
	ld.global.f32 	%f193, [%rd113];
	ld.shared.f32 	%f194, [%r94+8];
	fma.rn.f32 	%f195, %f193, %f194, %f192;
	add.s64 	%rd114, %rd113, %rd111;
	ld.global.f32 	%f196, [%rd114];
	ld.shared.f32 	%f197, [%r94+12];
	fma.rn.f32 	%f301, %f196, %f197, %f195;
	add.s32 	%r114, %r114, 4;
$L__BB1_27:
	setp.eq.s32 	%p27, %r36, 0;
	@%p27 bra 	$L__BB1_30;
	shl.b32 	%r95, %r114, 2;
	add.s32 	%r118, %r83, %r95;
	mad.lo.s32 	%r117, %r114, %r67, %r2;
	neg.s32 	%r116, %r36;
$L__BB1_29:
	.pragma "nounroll";
	mul.wide.s32 	%rd115, %r117, 4;
	add.s64 	%rd116, %rd2, %rd115;
	ld.global.f32 	%f198, [%rd116];
	ld.shared.f32 	%f199, [%r118];
	fma.rn.f32 	%f301, %f198, %f199, %f301;
	add.s32 	%r118, %r118, 4;
	add.s32 	%r117, %r117, %r67;
	add.s32 	%r116, %r116, 1;
	setp.ne.s32 	%p28, %r116, 0;
	@%p28 bra 	$L__BB1_29;
$L__BB1_30:
	mad.lo.s32 	%r97, %r67, %r1, %r2;
	mul.wide.u32 	%rd117, %r97, 4;
	add.s64 	%rd118, %rd4, %rd117;
	ld.global.f32 	%f200, [%rd118];
	mov.f32 	%f201, 0f3F800000;
	sub.f32 	%f202, %f201, %f200;
	mul.f32 	%f203, %f200, %f202;
	mul.f32 	%f204, %f301, %f203;
	st.shared.f32 	[%r21], %f204;
$L__BB1_31:
	bar.sync 	0;
	@%p19 bra 	$L__BB1_45;
	ld.param.u64 	%rd155, [_Z15kernel_backwardPKfPKiS0_S0_iS0_PfS3_S3_S3_iii_param_7];
	ld.shared.f32 	%f15, [%r21];
	cvta.to.global.u64 	%rd119, %rd155;
	mul.wide.u32 	%rd120, %r2, 4;
	add.s64 	%rd121, %rd119, %rd120;
	atom.global.add.f32 	%f205, [%rd121], %f15;
	setp.lt.s32 	%p30, %r66, 1;
	@%p30 bra 	$L__BB1_45;
	ld.param.u64 	%rd154, [_Z15kernel_backwardPKfPKiS0_S0_iS0_PfS3_S3_S3_iii_param_0];
	cvta.to.global.u64 	%rd18, %rd154;
	mul.lo.s32 	%r48, %r66, %r1;
	mul.lo.s32 	%r49, %r66, %r2;
	and.b32  	%r50, %r66, 15;
	setp.lt.u32 	%p31, %r66, 16;
	mov.b32 	%r121, 0;
	@%p31 bra 	$L__BB1_36;
	and.b32  	%r121, %r66, 2147483632;
	neg.s32 	%r119, %r121;
	mul.wide.u32 	%rd122, %r48, 4;
	add.s64 	%rd123, %rd122, %rd18;
	add.s64 	%rd162, %rd123, 32;
	mul.wide.u32 	%rd124, %r49, 4;
	add.s64 	%rd125, %rd124, %rd3;
	add.s64 	%rd161, %rd125, 32;
$L__BB1_35:
	.pragma "nounroll";
	ld.global.f32 	%f206, [%rd162+-32];
	mul.f32 	%f207, %f15, %f206;
	atom.global.add.f32 	%f208, [%rd161+-32], %f207;
	ld.global.f32 	%f209, [%rd162+-28];
	mul.f32 	%f210, %f15, %f209;
	atom.global.add.f32 	%f211, [%rd161+-28], %f210;
	ld.global.f32 	%f212, [%rd162+-24];
	mul.f32 	%f213, %f15, %f212;
	atom.global.add.f32 	%f214, [%rd161+-24], %f213;
	ld.global.f32 	%f215, [%rd162+-20];
	mul.f32 	%f216, %f15, %f215;
	atom.global.add.f32 	%f217, [%rd161+-20], %f216;
	ld.global.f32 	%f218, [%rd162+-16];
	mul.f32 	%f219, %f15, %f218;
	atom.global.add.f32 	%f220, [%rd161+-16], %f219;
	ld.global.f32 	%f221, [%rd162+-12];
	mul.f32 	%f222, %f15, %f221;
	atom.global.add.f32 	%f223, [%rd161+-12], %f222;
	ld.global.f32 	%f224, [%rd162+-8];
	mul.f32 	%f225, %f15, %f224;
	atom.global.add.f32 	%f226, [%rd161+-8], %f225;
	ld.global.f32 	%f227, [%rd162+-4];
	mul.f32 	%f228, %f15, %f227;
	atom.global.add.f32 	%f229, [%rd161+-4], %f228;
	ld.global.f32 	%f230, [%rd162];
	mul.f32 	%f231, %f15, %f230;
	atom.global.add.f32 	%f232, [%rd161], %f231;
	ld.global.f32 	%f233, [%rd162+4];
	mul.f32 	%f234, %f15, %f233;
	atom.global.add.f32 	%f235, [%rd161+4], %f234;
	ld.global.f32 	%f236, [%rd162+8];
	mul.f32 	%f237, %f15, %f236;
	atom.global.add.f32 	%f238, [%rd161+8], %f237;
	ld.global.f32 	%f239, [%rd162+12];
	mul.f32 	%f240, %f15, %f239;
	atom.global.add.f32 	%f241, [%rd161+12], %f240;
	ld.global.f32 	%f242, [%rd162+16];
	mul.f32 	%f243, %f15, %f242;
	atom.global.add.f32 	%f244, [%rd161+16], %f243;
	ld.global.f32 	%f245, [%rd162+20];
	mul.f32 	%f246, %f15, %f245;
	atom.global.add.f32 	%f247, [%rd161+20], %f246;
	ld.global.f32 	%f248, [%rd162+24];
	mul.f32 	%f249, %f15, %f248;
	atom.global.add.f32 	%f250, [%rd161+24], %f249;
	ld.global.f32 	%f251, [%rd162+28];
	mul.f32 	%f252, %f15, %f251;
	atom.global.add.f32 	%f253, [%rd161+28], %f252;
	add.s32 	%r119, %r119, 16;
	add.s64 	%rd162, %rd162, 64;
	add.s64 	%rd161, %rd161, 64;
	setp.ne.s32 	%p32, %r119, 0;
	@%p32 bra 	$L__BB1_35;
$L__BB1_36:
	setp.eq.s32 	%p33, %r50, 0;
	@%p33 bra 	$L__BB1_45;
	and.b32  	%r56, %r66, 7;
	setp.lt.u32 	%p34, %r50, 8;
	@%p34 bra 	$L__BB1_39;
	add.s32 	%r99, %r121, %r48;
	mul.wide.u32 	%rd126, %r99, 4;
	add.s64 	%rd127, %rd18, %rd126;
	ld.global.f32 	%f254, [%rd127];
	mul.f32 	%f255, %f15, %f254;
	add.s32 	%r100, %r121, %r49;
	mul.wide.u32 	%rd128, %r100, 4;
	add.s64 	%rd129, %rd3, %rd128;
	atom.global.add.f32 	%f256, [%rd129], %f255;
	cvt.u64.u32 	%rd130, %r48;
	cvt.u64.u32 	%rd131, %r121;
	add.s64 	%rd132, %rd131, %rd130;
	shl.b64 	%rd133, %rd132, 2;
	add.s64 	%rd134, %rd18, %rd133;
	ld.global.f32 	%f257, [%rd134+4];
	mul.f32 	%f258, %f15, %f257;
	cvt.u64.u32 	%rd135, %r49;
	add.s64 	%rd136, %rd131, %rd135;
	shl.b64 	%rd137, %rd136, 2;
	add.s64 	%rd138, %rd3, %rd137;
	atom.global.add.f32 	%f259, [%rd138+4], %f258;
	ld.global.f32 	%f260, [%rd134+8];
	mul.f32 	%f261, %f15, %f260;
	atom.global.add.f32 	%f262, [%rd138+8], %f261;
	ld.global.f32 	%f263, [%rd134+12];
	mul.f32 	%f264, %f15, %f263;
	atom.global.add.f32 	%f265, [%rd138+12], %f264;
	ld.global.f32 	%f266, [%rd134+16];
	mul.f32 	%f267, %f15, %f266;
	atom.global.add.f32 	%f268, [%rd138+16], %f267;
	ld.global.f32 	%f269, [%rd134+20];
	mul.f32 	%f270, %f15, %f269;
	atom.global.add.f32 	%f271, [%rd138+20], %f270;
	ld.global.f32 	%f272, [%rd134+24];
	mul.f32 	%f273, %f15, %f272;
	atom.global.add.f32 	%f274, [%rd138+24], %f273;
	ld.global.f32 	%f275, [%rd134+28];
	mul.f32 	%f276, %f15, %f275;
	atom.global.add.f32 	%f277, [%rd138+28], %f276;
	add.s32 	%r121, %r121, 8;
$L__BB1_39:
	setp.eq.s32 	%p35, %r56, 0;
	@%p35 bra 	$L__BB1_45;
	and.b32  	%r59, %r66, 3;
	setp.lt.u32 	%p36, %r56, 4;
	@%p36 bra 	$L__BB1_42;
	add.s32 	%r101, %r121, %r48;
	mul.wide.u32 	%rd139, %r101, 4;
	add.s64 	%rd140, %rd18, %rd139;
	ld.global.f32 	%f278, [%rd140];
	mul.f32 	%f279, %f15, %f278;
	add.s32 	%r102, %r121, %r49;
	mul.wide.u32 	%rd141, %r102, 4;
	add.s64 	%rd142, %rd3, %rd141;
	atom.global.add.f32 	%f280, [%rd142], %f279;
	cvt.u64.u32 	%rd143, %r48;
	cvt.u64.u32 	%rd144, %r121;
	add.s64 	%rd145, %rd144, %rd143;
	shl.b64 	%rd146, %rd145, 2;
	add.s64 	%rd147, %rd18, %rd146;
	ld.global.f32 	%f281, [%rd147+4];
	mul.f32 	%f282, %f15, %f281;
	cvt.u64.u32 	%rd148, %r49;
	add.s64 	%rd149, %rd144, %rd148;
	shl.b64 	%rd150, %rd149, 2;
	add.s64 	%rd151, %rd3, %rd150;
	atom.global.add.f32 	%f283, [%rd151+4], %f282;
	ld.global.f32 	%f284, [%rd147+8];
	mul.f32 	%f285, %f15, %f284;
	atom.global.add.f32 	%f286, [%rd151+8], %f285;
	ld.global.f32 	%f287, [%rd147+12];
	mul.f32 	%f288, %f15, %f287;
	atom.global.add.f32 	%f289, [%rd151+12], %f288;
	add.s32 	%r121, %r121, 4;
$L__BB1_42:
	setp.eq.s32 	%p37, %r59, 0;
	@%p37 bra 	$L__BB1_45;
	add.s32 	%r103, %r121, %r49;
	mul.wide.u32 	%rd152, %r103, 4;
	add.s64 	%rd164, %rd3, %rd152;
	add.s32 	%r104, %r121, %r48;
	mul.wide.u32 	%rd153, %r104, 4;
	add.s64 	%rd163, %rd18, %rd153;
	neg.s32 	%r123, %r59;
$L__BB1_44:
	.pragma "nounroll";
	ld.global.f32 	%f290, [%rd163];
	mul.f32 	%f291, %f15, %f290;
	atom.global.add.f32 	%f292, [%rd164], %f291;
	add.s64 	%rd164, %rd164, 4;
	add.s64 	%rd163, %rd163, 4;
	add.s32 	%r123, %r123, 1;
	setp.ne.s32 	%p38, %r123, 0;
	@%p38 bra 	$L__BB1_44;
$L__BB1_45:
	ret;

}


// ===== COMPILED SASS (sm_100) =====

	.target	sm_100

	.elftype	@"ET_EXEC"


//--------------------- .note.nv.tkinfo           --------------------------
	.section	.note.nv.tkinfo,"",@"SHT_NOTE"
	.sectionflags	@"SHF_NOTE_NV_TKINFO"
	.tkinfo
        /*0018*/ 	.word	0x00000002
        /*0030*/ 	.string	""
        /*0030*/ 	.string	"ptxas"
        /*0030*/ 	.string	"Cuda compilation tools, release 13.0, V13.0.88"
        /*0030*/ 	.string	"Build cuda_13.0.r13.0/compiler.36424714_0"
        /*0030*/ 	.string	"-arch sm_100 -m 64 "



//--------------------- .note.nv.cuinfo           --------------------------
	.section	.note.nv.cuinfo,"",@"SHT_NOTE"
	.sectionflags	@"SHF_NOTE_NV_CUINFO"
        /*0018*/ 	.short	0x0002
        /*001a*/ 	.short	0x0064
        /*001c*/ 	.short	0x0082
	.zero		2


//--------------------- .nv.info                  --------------------------
	.section	.nv.info,"",@"SHT_CUDA_INFO"
	.align	4


	//----- nvinfo : EIATTR_REGCOUNT
	.align		4
        /*0000*/ 	.byte	0x04, 0x2f
        /*0002*/ 	.short	(.L_1 - .L_0)
	.align		4
.L_0:
        /*0004*/ 	.word	index@(_Z14kernel_forwardPKfiS0_S0_PfS0_S0_S1_iii)
        /*0008*/ 	.word	0x0000001f


	//----- nvinfo : EIATTR_FRAME_SIZE
	.align		4
.L_1:
        /*000c*/ 	.byte	0x04, 0x11
        /*000e*/ 	.short	(.L_3 - .L_2)
	.align		4
.L_2:
        /*0010*/ 	.word	index@($__internal_0_$__cuda_sm20_rcp_rn_f32_slowpath)
        /*0014*/ 	.word	0x00000000


	//----- nvinfo : EIATTR_FRAME_SIZE
	.align		4
.L_3:
        /*0018*/ 	.byte	0x04, 0x11
        /*001a*/ 	.short	(.L_5 - .L_4)
	.align		4
.L_4:
        /*001c*/ 	.word	index@(_Z14kernel_forwardPKfiS0_S0_PfS0_S0_S1_iii)
        /*0020*/ 	.word	0x00000000


	//----- nvinfo : EIATTR_REGCOUNT
	.align		4
.L_5:
        /*0024*/ 	.byte	0x04, 0x2f
        /*0026*/ 	.short	(.L_7 - .L_6)
	.align		4
.L_6:
        /*0028*/ 	.word	index@(_Z15kernel_backwardPKfPKiS0_S0_iS0_PfS3_S3_S3_iii)
        /*002c*/ 	.word	0x00000020


	//----- nvinfo : EIATTR_FRAME_SIZE
	.align		4
.L_7:
        /*0030*/ 	.byte	0x04, 0x11
        /*0032*/ 	.short	(.L_9 - .L_8)
	.align		4
.L_8:
        /*0034*/ 	.word	index@(_Z15kernel_backwardPKfPKiS0_S0_iS0_PfS3_S3_S3_iii)
        /*0038*/ 	.word	0x00000000


	//----- nvinfo : EIATTR_MIN_STACK_SIZE
	.align		4
.L_9:
        /*003c*/ 	.byte	0x04, 0x12
        /*003e*/ 	.short	(.L_11 - .L_10)
	.align		4
.L_10:
        /*0040*/ 	.word	index@(_Z15kernel_backwardPKfPKiS0_S0_iS0_PfS3_S3_S3_iii)
        /*0044*/ 	.word	0x00000000


	//----- nvinfo : EIATTR_MIN_STACK_SIZE
	.align		4
.L_11:
        /*0048*/ 	.byte	0x04, 0x12
        /*004a*/ 	.short	(.L_13 - .L_12)
	.align		4
.L_12:
        /*004c*/ 	.word	index@(_Z14kernel_forwardPKfiS0_S0_PfS0_S0_S1_iii)
        /*0050*/ 	.word	0x00000000
.L_13:


//--------------------- .nv.compat                --------------------------
	.section	.nv.compat,"",@"SHT_CUDA_COMPAT_INFO"
	.align	4
        /*0000*/ 	.byte	0x02, 0x09, 0x00, 0x00, 0x02, 0x02, 0x01, 0x00, 0x02, 0x05, 0x05, 0x00, 0x03, 0x07, 0x01, 0x01
        /*0010*/ 	.byte	0x02, 0x03, 0x00, 0x00, 0x02, 0x06, 0x01, 0x00, 0x04, 0x0b, 0x08, 0x00, 0x09, 0x00, 0x00, 0x00
        /*0020*/ 	.byte	0x00, 0x00, 0x00, 0x00


//--------------------- .nv.info._Z15kernel_backwardPKfPKiS0_S0_iS0_PfS3_S3_S3_iii --------------------------
	.section	.nv.info._Z15kernel_backwardPKfPKiS0_S0_iS0_PfS3_S3_S3_iii,"",@"SHT_CUDA_INFO"
	.sectionflags	@""
	.align	4


	//----- nvinfo : EIATTR_CUDA_API_VERSION
	.align		4
        /*0000*/ 	.byte	0x04, 0x37
        /*0002*/ 	.short	(.L_15 - .L_14)
.L_14:
        /*0004*/ 	.word	0x00000082


	//----- nvinfo : EIATTR_KPARAM_INFO
	.align		4
.L_15:
        /*0008*/ 	.byte	0x04, 0x17
        /*000a*/ 	.short	(.L_17 - .L_16)
.L_16:
        /*000c*/ 	.word	0x00000000
        /*0010*/ 	.short	0x000c
        /*0012*/ 	.short	0x0058
        /*0014*/ 	.byte	0x00, 0xf0, 0x11, 0x00


	//----- nvinfo : EIATTR_KPARAM_INFO
	.align		4
.L_17:
        /*0018*/ 	.byte	0x04, 0x17
        /*001a*/ 	.short	(.L_19 - .L_18)
.L_18:
        /*001c*/ 	.word	0x00000000
        /*0020*/ 	.short	0x000b
        /*0022*/ 	.short	0x0054
        /*0024*/ 	.byte	0x00, 0xf0, 0x11, 0x00


	//----- nvinfo : EIATTR_KPARAM_INFO
	.align		4
.L_19:
        /*0028*/ 	.byte	0x04, 0x17
        /*002a*/ 	.short	(.L_21 - .L_20)
.L_20:
        /*002c*/ 	.word	0x00000000
        /*0030*/ 	.short	0x000a
        /*0032*/ 	.short	0x0050
        /*0034*/ 	.byte	0x00, 0xf0, 0x11, 0x00


	//----- nvinfo : EIATTR_KPARAM_INFO
	.align		4
.L_21:
        /*0038*/ 	.byte	0x04, 0x17
        /*003a*/ 	.short	(.L_23 - .L_22)
.L_22:
        /*003c*/ 	.word	0x00000000
        /*0040*/ 	.short	0x0009
        /*0042*/ 	.short	0x0048
        /*0044*/ 	.byte	0x00, 0xf5, 0x21, 0x00


	//----- nvinfo : EIATTR_KPARAM_INFO
	.align		4
.L_23:
        /*0048*/ 	.byte	0x04, 0x17
        /*004a*/ 	.short	(.L_25 - .L_24)
.L_24:
        /*004c*/ 	.word	0x00000000
        /*0050*/ 	.short	0x0008
        /*0052*/ 	.short	0x0040
        /*0054*/ 	.byte	0x00, 0xf5, 0x21, 0x00


	//----- nvinfo : EIATTR_KPARAM_INFO
	.align		4
.L_25:
        /*0058*/ 	.byte	0x04, 0x17
        /*005a*/ 	.short	(.L_27 - .L_26)
.L_26:
        /*005c*/ 	.word	0x00000000
        /*0060*/ 	.short	0x0007
        /*0062*/ 	.short	0x0038
        /*0064*/ 	.byte	0x00, 0xf5, 0x21, 0x00


	//----- nvinfo : EIATTR_KPARAM_INFO
	.align		4
.L_27:
        /*0068*/ 	.byte	0x04, 0x17
        /*006a*/ 	.short	(.L_29 - .L_28)
.L_28:
        /*006c*/ 	.word	0x00000000
        /*0070*/ 	.short	0x0006
        /*0072*/ 	.short	0x0030
        /*0074*/ 	.byte	0x00, 0xf5, 0x21, 0x00


	//----- nvinfo : EIATTR_KPARAM_INFO
	.align		4
.L_29:
        /*0078*/ 	.byte	0x04, 0x17
        /*007a*/ 	.short	(.L_31 - .L_30)
.L_30:
        /*007c*/ 	.word	0x00000000
        /*0080*/ 	.short	0x0005
        /*0082*/ 	.short	0x0028
        /*0084*/ 	.byte	0x00, 0xf5, 0x21, 0x00


	//----- nvinfo : EIATTR_KPARAM_INFO
	.align		4
.L_31:
        /*0088*/ 	.byte	0x04, 0x17
        /*008a*/ 	.short	(.L_33 - .L_32)
.L_32:
        /*008c*/ 	.word	0x00000000
        /*0090*/ 	.short	0x0004
        /*0092*/ 	.short	0x0020
        /*0094*/ 	.byte	0x00, 0xf0, 0x11, 0x00


	//----- nvinfo : EIATTR_KPARAM_INFO
	.align		4
.L_33:
        /*0098*/ 	.byte	0x04, 0x17
        /*009a*/ 	.short	(.L_35 - .L_34)
.L_34:
        /*009c*/ 	.word	0x00000000
        /*00a0*/ 	.short	0x0003
        /*00a2*/ 	.short	0x0018
        /*00a4*/ 	.byte	0x00, 0xf5, 0x21, 0x00


	//----- nvinfo : EIATTR_KPARAM_INFO
	.align		4
.L_35:
        /*00a8*/ 	.byte	0x04, 0x17
        /*00aa*/ 	.short	(.L_37 - .L_36)
.L_36:
        /*00ac*/ 	.word	0x00000000
        /*00b0*/ 	.short	0x0002
        /*00b2*/ 	.short	0x0010
        /*00b4*/ 	.byte	0x00, 0xf5, 0x21, 0x00


	//----- nvinfo : EIATTR_KPARAM_INFO
	.align		4
.L_37:
        /*00b8*/ 	.byte	0x04, 0x17
        /*00ba*/ 	.short	(.L_39 - .L_38)
.L_38:
        /*00bc*/ 	.word	0x00000000
        /*00c0*/ 	.short	0x0001
        /*00c2*/ 	.short	0x0008
        /*00c4*/ 	.byte	0x00, 0xf5, 0x21, 0x00


	//----- nvinfo : EIATTR_KPARAM_INFO
	.align		4
.L_39:
        /*00c8*/ 	.byte	0x04, 0x17
        /*00ca*/ 	.short	(.L_41 - .L_40)
.L_40:
        /*00cc*/ 	.word	0x00000000
        /*00d0*/ 	.short	0x0000
        /*00d2*/ 	.short	0x0000
        /*00d4*/ 	.byte	0x00, 0xf5, 0x21, 0x00


	//----- nvinfo : EIATTR_SPARSE_MMA_MASK
	.align		4
.L_41:
        /*00d8*/ 	.byte	0x03, 0x50
        /*00da*/ 	.short	0x0000


	//----- nvinfo : EIATTR_MAXREG_COUNT
	.align		4
        /*00dc*/ 	.byte	0x03, 0x1b
        /*00de*/ 	.short	0x00ff


	//----- nvinfo : EIATTR_NUM_BARRIERS
	.align		4
        /*00e0*/ 	.byte	0x02, 0x4c
        /*00e2*/ 	.byte	0x01
	.zero		1


	//----- nvinfo : EIATTR_MERCURY_ISA_VERSION
	.align		4
        /*00e4*/ 	.byte	0x03, 0x5f
        /*00e6*/ 	.short	0x0101


	//----- nvinfo : EIATTR_VRC_CTA_INIT_COUNT
	.align		4
        /*00e8*/ 	.byte	0x02, 0x4a
	.zero		1
	.zero		1


	//----- nvinfo : EIATTR_EXIT_INSTR_OFFSETS
	.align		4
        /*00ec*/ 	.byte	0x04, 0x1c
        /*00ee*/ 	.short	(.L_43 - .L_42)


	//   ....[0]....
.L_42:
        /*00f0*/ 	.word	0x00001780


	//   ....[1]....
        /*00f4*/ 	.word	0x000017f0


	//   ....[2]....
        /*00f8*/ 	.word	0x00001cc0


	//   ....[3]....
        /*00fc*/ 	.word	0x00001fa0


	//   ....[4]....
        /*0100*/ 	.word	0x000021c0


	//   ....[5]....
        /*0104*/ 	.word	0x00002330


	//----- nvinfo : EIATTR_CRS_STACK_SIZE
	.align		4
.L_43:
        /*0108*/ 	.byte	0x04, 0x1e
        /*010a*/ 	.short	(.L_45 - .L_44)
.L_44:
        /*010c*/ 	.word	0x00000000


	//----- nvinfo : EIATTR_CBANK_PARAM_SIZE
	.align		4
.L_45:
        /*0110*/ 	.byte	0x03, 0x19
        /*0112*/ 	.short	0x005c


	//----- nvinfo : EIATTR_PARAM_CBANK
	.align		4
        /*0114*/ 	.byte	0x04, 0x0a
        /*0116*/ 	.short	(.L_47 - .L_46)
	.align		4
.L_46:
        /*0118*/ 	.word	index@(.nv.constant0._Z15kernel_backwardPKfPKiS0_S0_iS0_PfS3_S3_S3_iii)
        /*011c*/ 	.short	0x0380
        /*011e*/ 	.short	0x005c


	//----- nvinfo : EIATTR_SW_WAR
	.align		4
.L_47:
        /*0120*/ 	.byte	0x04, 0x36
        /*0122*/ 	.short	(.L_49 - .L_48)
.L_48:
        /*0124*/ 	.word	0x00000008
.L_49:


//--------------------- .nv.info._Z14kernel_forwardPKfiS0_S0_PfS0_S0_S1_iii --------------------------
	.section	.nv.info._Z14kernel_forwardPKfiS0_S0_PfS0_S0_S1_iii,"",@"SHT_CUDA_INFO"
	.sectionflags	@""
	.align	4


	//----- nvinfo : EIATTR_CUDA_API_VERSION
	.align		4
        /*0000*/ 	.byte	0x04, 0x37
        /*0002*/ 	.short	(.L_51 - .L_50)
.L_50:
        /*0004*/ 	.word	0x00000082


	//----- nvinfo : EIATTR_KPARAM_INFO
	.align		4
.L_51:
        /*0008*/ 	.byte	0x04, 0x17
        /*000a*/ 	.short	(.L_53 - .L_52)
.L_52:
        /*000c*/ 	.word	0x00000000
        /*0010*/ 	.short	0x000a
        /*0012*/ 	.short	0x0048
        /*0014*/ 	.byte	0x00, 0xf0, 0x11, 0x00


	//----- nvinfo : EIATTR_KPARAM_INFO
	.align		4
.L_53:
        /*0018*/ 	.byte	0x04, 0x17
        /*001a*/ 	.short	(.L_55 - .L_54)
.L_54:
        /*001c*/ 	.word	0x00000000
        /*0020*/ 	.short	0x0009
        /*0022*/ 	.short	0x0044
        /*0024*/ 	.byte	0x00, 0xf0, 0x11, 0x00


	//----- nvinfo : EIATTR_KPARAM_INFO
	.align		4
.L_55:
        /*0028*/ 	.byte	0x04, 0x17
        /*002a*/ 	.short	(.L_57 - .L_56)
.L_56:
        /*002c*/ 	.word	0x00000000
        /*0030*/ 	.short	0x0008
        /*0032*/ 	.short	0x0040
        /*0034*/ 	.byte	0x00, 0xf0, 0x11, 0x00


	//----- nvinfo : EIATTR_KPARAM_INFO
	.align		4
.L_57:
        /*0038*/ 	.byte	0x04, 0x17
        /*003a*/ 	.short	(.L_59 - .L_58)
.L_58:
        /*003c*/ 	.word	0x00000000
        /*0040*/ 	.short	0x0007
        /*0042*/ 	.short	0x0038
        /*0044*/ 	.byte	0x00, 0xf5, 0x21, 0x00


	//----- nvinfo : EIATTR_KPARAM_INFO
	.align		4
.L_59:
        /*0048*/ 	.byte	0x04, 0x17
        /*004a*/ 	.short	(.L_61 - .L_60)
.L_60:
        /*004c*/ 	.word	0x00000000
        /*0050*/ 	.short	0x0006
        /*0052*/ 	.short	0x0030
        /*0054*/ 	.byte	0x00, 0xf5, 0x21, 0x00


	//----- nvinfo : EIATTR_KPARAM_INFO
	.align		4
.L_61:
        /*0058*/ 	.byte	0x04, 0x17
        /*005a*/ 	.short	(.L_63 - .L_62)
.L_62:
        /*005c*/ 	.word	0x00000000
        /*0060*/ 	.short	0x0005
        /*0062*/ 	.short	0x0028
        /*0064*/ 	.byte	0x00, 0xf5, 0x21, 0x00


	//----- nvinfo : EIATTR_KPARAM_INFO
	.align		4
.L_63:
        /*0068*/ 	.byte	0x04, 0x17
        /*006a*/ 	.short	(.L_65 - .L_64)
.L_64:
        /*006c*/ 	.word	0x00000000
        /*0070*/ 	.short	0x0004
        /*0072*/ 	.short	0x0020
        /*0074*/ 	.byte	0x00, 0xf5, 0x21, 0x00


	//----- nvinfo : EIATTR_KPARAM_INFO
	.align		4
.L_65:
        /*0078*/ 	.byte	0x04, 0x17
        /*007a*/ 	.short	(.L_67 - .L_66)
.L_66:
        /*007c*/ 	.word	0x00000000
        /*0080*/ 	.short	0x0003
        /*0082*/ 	.short	0x0018
        /*0084*/ 	.byte	0x00, 0xf5, 0x21, 0x00


	//----- nvinfo : EIATTR_KPARAM_INFO
	.align		4
.L_67:
        /*0088*/ 	.byte	0x04, 0x17
        /*008a*/ 	.short	(.L_69 - .L_68)
.L_68:
        /*008c*/ 	.word	0x00000000
        /*0090*/ 	.short	0x0002
        /*0092*/ 	.short	0x0010
        /*0094*/ 	.byte	0x00, 0xf5, 0x21, 0x00


	//----- nvinfo : EIATTR_KPARAM_INFO
	.align		4
.L_69:
        /*0098*/ 	.byte	0x04, 0x17
        /*009a*/ 	.short	(.L_71 - .L_70)
.L_70:
        /*009c*/ 	.word	0x00000000
        /*00a0*/ 	.short	0x0001
        /*00a2*/ 	.short	0x0008
        /*00a4*/ 	.byte	0x00, 0xf0, 0x11, 0x00


	//----- nvinfo : EIATTR_KPARAM_INFO
	.align		4
.L_71:
        /*00a8*/ 	.byte	0x04, 0x17
        /*00aa*/ 	.short	(.L_73 - .L_72)
.L_72:
        /*00ac*/ 	.word	0x00000000
        /*00b0*/ 	.short	0x0000
        /*00b2*/ 	.short	0x0000
        /*00b4*/ 	.byte	0x00, 0xf5, 0x21, 0x00


	//----- nvinfo : EIATTR_SPARSE_MMA_MASK
	.align		4
.L_73:
        /*00b8*/ 	.byte	0x03, 0x50
        /*00ba*/ 	.short	0x0000


	//----- nvinfo : EIATTR_MAXREG_COUNT
	.align		4
        /*00bc*/ 	.byte	0x03, 0x1b
        /*00be*/ 	.short	0x00ff


	//----- nvinfo : EIATTR_NUM_BARRIERS
	.align		4
        /*00c0*/ 	.byte	0x02, 0x4c
        /*00c2*/ 	.byte	0x01
	.zero		1


	//----- nvinfo : EIATTR_MERCURY_ISA_VERSION
	.align		4
        /*00c4*/ 	.byte	0x03, 0x5f
        /*00c6*/ 	.short	0x0101


	//----- nvinfo : EIATTR_VRC_CTA_INIT_COUNT
	.align		4
        /*00c8*/ 	.byte	0x02, 0x4a
	.zero		1
	.zero		1


	//----- nvinfo : EIATTR_EXIT_INSTR_OFFSETS
	.align		4
        /*00cc*/ 	.byte	0x04, 0x1c
        /*00ce*/ 	.short	(.L_75 - .L_74)


	//   ....[0]....
.L_74:
        /*00d0*/ 	.word	0x00000ed0


	//   ....[1]....
        /*00d4*/ 	.word	0x00001cc0


	//----- nvinfo : EIATTR_CRS_STACK_SIZE
	.align		4
.L_75:
        /*00d8*/ 	.byte	0x04, 0x1e
        /*00da*/ 	.short	(.L_77 - .L_76)
.L_76:
        /*00dc*/ 	.word	0x00000000


	//----- nvinfo : EIATTR_CBANK_PARAM_SIZE
	.align		4
.L_77:
        /*00e0*/ 	.byte	0x03, 0x19
        /*00e2*/ 	.short	0x004c


	//----- nvinfo : EIATTR_PARAM_CBANK
	.align		4
        /*00e4*/ 	.byte	0x04, 0x0a
        /*00e6*/ 	.short	(.L_79 - .L_78)
	.align		4
.L_78:
        /*00e8*/ 	.word	index@(.nv.constant0._Z14kernel_forwardPKfiS0_S0_PfS0_S0_S1_iii)
        /*00ec*/ 	.short	0x0380
        /*00ee*/ 	.short	0x004c


	//----- nvinfo : EIATTR_SW_WAR
	.align		4
.L_79:
        /*00f0*/ 	.byte	0x04, 0x36
        /*00f2*/ 	.short	(.L_81 - .L_80)
.L_80:
        /*00f4*/ 	.word	0x00000008
.L_81:


//--------------------- .nv.callgraph             --------------------------
	.section	.nv.callgraph,"",@"SHT_CUDA_CALLGRAPH"
	.align	4
	.sectionentsize	8
	.align		4
        /*0000*/ 	.word	0x00000000
	.align		4
        /*0004*/ 	.word	0xffffffff
	.align		4
        /*0008*/ 	.word	0x00000000
	.align		4
        /*000c*/ 	.word	0xfffffffe
	.align		4
        /*0010*/ 	.word	0x00000000
	.align		4
        /*0014*/ 	.word	0xfffffffd
	.align		4
        /*0018*/ 	.word	0x00000000
	.align		4
        /*001c*/ 	.word	0xfffffffc


//--------------------- .text._Z15kernel_backwardPKfPKiS0_S0_iS0_PfS3_S3_S3_iii --------------------------
	.section	.text._Z15kernel_backwardPKfPKiS0_S0_iS0_PfS3_S3_S3_iii,"ax",@progbits
	.align	128
        .global         _Z15kernel_backwardPKfPKiS0_S0_iS0_PfS3_S3_S3_iii
        .type           _Z15kernel_backwardPKfPKiS0_S0_iS0_PfS3_S3_S3_iii,@function
        .size           _Z15kernel_backwardPKfPKiS0_S0_iS0_PfS3_S3_S3_iii,(.L_x_51 - _Z15kernel_backwardPKfPKiS0_S0_iS0_PfS3_S3_S3_iii)
        .other          _Z15kernel_backwardPKfPKiS0_S0_iS0_PfS3_S3_S3_iii,@"STO_CUDA_ENTRY STV_DEFAULT"
_Z15kernel_backwardPKfPKiS0_S0_iS0_PfS3_S3_S3_iii:
.text._Z15kernel_backwardPKfPKiS0_S0_iS0_PfS3_S3_S3_iii:
[----:B------:R-:W-:Y:S01]  /*0000*/  LDC R1, c[0x0][0x37c] ;  /* 0x0000df00ff017b82 */ /* 0x000fe20000000800 */
[----:B------:R-:W0:Y:S01]  /*0010*/  S2R R0, SR_TID.X ;  /* 0x0000000000007919 */ /* 0x000e220000002100 */
[----:B------:R-:W0:Y:S01]  /*0020*/  LDCU UR9, c[0x0][0x3d8] ;  /* 0x00007b00ff0977ac */ /* 0x000e220008000800 */
[----:B------:R-:W1:Y:S01]  /*0030*/  S2R R2, SR_CTAID.X ;  /* 0x0000000000027919 */ /* 0x000e620000002500 */
[----:B------:R-:W1:Y:S01]  /*0040*/  LDCU UR12, c[0x0][0x3a0] ;  /* 0x00007400ff0c77ac */ /* 0x000e620008000800 */
[----:B------:R-:W2:Y:S01]  /*0050*/  LDCU.64 UR10, c[0x0][0x358] ;  /* 0x00006b00ff0a77ac */ /* 0x000ea20008000a00 */
[----:B0-----:R-:W-:-:S04]  /*0060*/  ISETP.GE.AND P0, PT, R0, UR9, PT ;  /* 0x0000000900007c0c */ /* 0x001fc8000bf06270 */
[----:B-1----:R-:W-:-:S13]  /*0070*/  ISETP.LT.AND P0, PT, R2, UR12, !P0 ;  /* 0x0000000c02007c0c */ /* 0x002fda000c701270 */
[----:B------:R-:W0:Y:S01]  /*0080*/  @P0 LDC.64 R4, c[0x0][0x388] ;  /* 0x0000e200ff040b82 */ /* 0x000e220000000a00 */
[----:B------:R-:W-:-:S07]  /*0090*/  @P0 IMAD R3, R2, UR9, R0 ;  /* 0x0000000902030c24 */ /* 0x000fce000f8e0200 */
[----:B------:R-:W1:Y:S01]  /*00a0*/  @P0 LDC.64 R6, c[0x0][0x398] ;  /* 0x0000e600ff060b82 */ /* 0x000e620000000a00 */
[----:B0-----:R-:W-:-:S06]  /*00b0*/  @P0 IMAD.WIDE.U32 R4, R2, 0x4, R4 ;  /* 0x0000000402040825 */ /* 0x001fcc00078e0004 */
[----:B--2---:R-:W2:Y:S01]  /*00c0*/  @P0 LDG.E R5, desc[UR10][R4.64] ;  /* 0x0000000a04050981 */ /* 0x004ea2000c1e1900 */
[----:B-1----:R-:W-:-:S06]  /*00d0*/  @P0 IMAD.WIDE.U32 R6, R3, 0x4, R6 ;  /* 0x0000000403060825 */ /* 0x002fcc00078e0006 */
[----:B------:R-:W3:Y:S01]  /*00e0*/  @P0 LDG.E R6, desc[UR10][R6.64] ;  /* 0x0000000a06060981 */ /* 0x000ee2000c1e1900 */
[----:B------:R-:W0:Y:S01]  /*00f0*/  S2UR UR5, SR_CgaCtaId ;  /* 0x00000000000579c3 */ /* 0x000e220000008800 */
[----:B------:R-:W-:Y:S01]  /*0100*/  UMOV UR4, 0x400 ;  /* 0x0000040000047882 */ /* 0x000fe20000000000 */
[----:B------:R-:W-:Y:S01]  /*0110*/  BSSY.RECONVERGENT B0, `(.L_x_0) ;  /* 0x00000c7000007945 */ /* 0x000fe20003800200 */
[----:B0-----:R-:W-:Y:S01]  /*0120*/  ULEA UR5, UR5, UR4, 0x18 ;  /* 0x0000000405057291 */ /* 0x001fe2000f8ec0ff */
[----:B--2---:R-:W-:-:S04]  /*0130*/  @P0 ISETP.NE.AND P1, PT, R0, R5, PT ;  /* 0x000000050000020c */ /* 0x004fc80003f25270 */
[----:B------:R-:W-:Y:S01]  /*0140*/  @P0 FSEL R3, RZ, 1, P1 ;  /* 0x3f800000ff030808 */ /* 0x000fe20000800000 */
[----:B---3--:R-:W-:-:S04]  /*0150*/  @P0 FADD R9, -R6, 1 ;  /* 0x3f80000006090421 */ /* 0x008fc80000000100 */
[----:B------:R-:W-:Y:S01]  /*0160*/  @P0 FADD R8, -R3, R6 ;  /* 0x0000000603080221 */ /* 0x000fe20000000100 */
[----:B------:R-:W-:Y:S01]  /*0170*/  @P0 FMUL R9, R6, R9 ;  /* 0x0000000906090220 */ /* 0x000fe20000400000 */
[----:B------:R-:W-:-:S03]  /*0180*/  LEA R3, R0, UR5, 0x2 ;  /* 0x0000000500037c11 */ /* 0x000fc6000f8e10ff */
[----:B------:R-:W-:-:S05]  /*0190*/  @P0 FMUL R8, R8, R9 ;  /* 0x0000000908080220 */ /* 0x000fca0000400000 */
[----:B------:R0:W-:Y:S01]  /*01a0*/  @P0 STS [R3], R8 ;  /* 0x0000000803000388 */ /* 0x0001e20000000800 */
[----:B------:R-:W-:Y:S06]  /*01b0*/  BAR.SYNC.DEFER_BLOCKING 0x0 ;  /* 0x0000000000007b1d */ /* 0x000fec0000010000 */
[----:B------:R-:W-:Y:S05]  /*01c0*/  @!P0 BRA `(.L_x_1) ;  /* 0x0000000800ec8947 */ /* 0x000fea0003800000 */
[----:B------:R-:W1:Y:S01]  /*01d0*/  LDS R4, [R3] ;  /* 0x0000000003047984 */ /* 0x000e620000000800 */
[----:B------:R-:W2:Y:S01]  /*01e0*/  LDC.64 R6, c[0x0][0x3c8] ;  /* 0x0000f200ff067b82 */ /* 0x000ea20000000a00 */
[----:B------:R-:W3:Y:S01]  /*01f0*/  LDCU UR6, c[0x0][0x3d4] ;  /* 0x00007a80ff0677ac */ /* 0x000ee20008000800 */
[----:B--2---:R-:W-:-:S05]  /*0200*/  IMAD.WIDE.U32 R6, R0, 0x4, R6 ;  /* 0x0000000400067825 */ /* 0x004fca00078e0006 */
[----:B-1----:R1:W-:Y:S01]  /*0210*/  REDG.E.ADD.F32.FTZ.RN.STRONG.GPU desc[UR10][R6.64], R4 ;  /* 0x00000004060079a6 */ /* 0x0023e2000c12f30a */
[----:B---3--:R-:W-:-:S09]  /*0220*/  UISETP.GE.AND UP0, UPT, UR6, 0x1, UPT ;  /* 0x000000010600788c */ /* 0x008fd2000bf06270 */
[----:B------:R-:W-:Y:S05]  /*0230*/  BRA.U !UP0, `(.L_x_1) ;  /* 0x0000000908d07547 */ /* 0x000fea000b800000 */
[----:B------:R-:W-:Y:S02]  /*0240*/  UIADD3 UR4, UPT, UPT, UR6, -0x1, URZ ;  /* 0xffffffff06047890 */ /* 0x000fe4000fffe0ff */
[----:B------:R-:W-:Y:S02]  /*0250*/  IMAD R5, R2, UR6, RZ ;  /* 0x0000000602057c24 */ /* 0x000fe4000f8e02ff */
[----:B-1----:R-:W-:Y:S01]  /*0260*/  IMAD R6, R0, UR6, RZ ;  /* 0x0000000600067c24 */ /* 0x002fe2000f8e02ff */
[----:B------:R-:W-:-:S03]  /*0270*/  UISETP.GE.U32.AND UP0, UPT, UR4, 0xf, UPT ;  /* 0x0000000f0400788c */ /* 0x000fc6000bf06070 */
[----:B------:R-:W-:-:S06]  /*0280*/  UMOV UR4, URZ ;  /* 0x000000ff00047c82 */ /* 0x000fcc0008000000 */
[----:B------:R-:W-:Y:S05]  /*0290*/  BRA.U !UP0, `(.L_x_2) ;  /* 0x0000000508147547 */ /* 0x000fea000b800000 */
[----:B0-----:R-:W0:Y:S01]  /*02a0*/  LDC.64 R8, c[0x0][0x390] ;  /* 0x0000e400ff087b82 */ /* 0x001e220000000a00 */
[----:B------:R-:W-:-:S04]  /*02b0*/  ULOP3.LUT UR4, UR6, 0x7ffffff0, URZ, 0xc0, !UPT ;  /* 0x7ffffff006047892 */ /* 0x000fc8000f8ec0ff */
[----:B------:R-:W-:-:S03]  /*02c0*/  UIADD3 UR7, UPT, UPT, -UR4, URZ, URZ ;  /* 0x000000ff04077290 */ /* 0x000fc6000fffe1ff */
[----:B------:R-:W1:Y:S01]  /*02d0*/  LDC.64 R10, c[0x0][0x3c0] ;  /* 0x0000f000ff0a7b82 */ /* 0x000e620000000a00 */
[----:B0-----:R-:W-:-:S03]  /*02e0*/  IMAD.WIDE.U32 R8, R5, 0x4, R8 ;  /* 0x0000000405087825 */ /* 0x001fc600078e0008 */
[----:B------:R-:W-:Y:S01]  /*02f0*/  IADD3 R14, P0, PT, R8, 0x20, RZ ;  /* 0x00000020080e7810 */ /* 0x000fe20007f1e0ff */
[----:B-1----:R-:W-:-:S03]  /*0300*/  IMAD.WIDE.U32 R10, R6, 0x4, R10 ;  /* 0x00000004060a7825 */ /* 0x002fc600078e000a */
[----:B------:R-:W-:Y:S02]  /*0310*/  IADD3.X R15, PT, PT, RZ, R9, RZ, P0, !PT ;  /* 0x00000009ff0f7210 */ /* 0x000fe400007fe4ff */
[----:B------:R-:W-:-:S04]  /*0320*/  IADD3 R12, P1, PT, R10, 0x20, RZ ;  /* 0x000000200a0c7810 */ /* 0x000fc80007f3e0ff */
[----:B------:R-:W-:-:S09]  /*0330*/  IADD3.X R13, PT, PT, RZ, R11, RZ, P1, !PT ;  /* 0x0000000bff0d7210 */ /* 0x000fd20000ffe4ff */
.L_x_3:
[----:B------:R-:W-:Y:S02]  /*0340*/  MOV R8, R14 ;  /* 0x0000000e00087202 */ /* 0x000fe40000000f00 */
[----:B------:R-:W-:-:S05]  /*0350*/  MOV R9, R15 ;  /* 0x0000000f00097202 */ /* 0x000fca0000000f00 */
[----:B--2---:R-:W2:Y:S01]  /*0360*/  LDG.E R7, desc[UR10][R8.64+-0x20] ;  /* 0xffffe00a08077981 */ /* 0x004ea2000c1e1900 */
[----:B------:R-:W-:Y:S02]  /*0370*/  MOV R10, R12 ;  /* 0x0000000c000a7202 */ /* 0x000fe40000000f00 */
[----:B------:R-:W-:Y:S01]  /*0380*/  MOV R11, R13 ;  /* 0x0000000d000b7202 */ /* 0x000fe20000000f00 */
[----:B--2---:R-:W-:-:S05]  /*0390*/  FMUL R7, R4, R7 ;  /* 0x0000000704077220 */ /* 0x004fca0000400000 */
[----:B------:R0:W-:Y:S04]  /*03a0*/  REDG.E.ADD.F32.FTZ.RN.STRONG.GPU desc[UR10][R10.64+-0x20], R7 ;  /* 0xffffe0070a0079a6 */ /* 0x0001e8000c12f30a */
[----:B------:R-:W2:Y:S02]  /*03b0*/  LDG.E R13, desc[UR10][R8.64+-0x1c] ;  /* 0xffffe40a080d7981 */ /* 0x000ea4000c1e1900 */
[----:B--2---:R-:W-:-:S05]  /*03c0*/  FMUL R13, R4, R13 ;  /* 0x0000000d040d7220 */ /* 0x004fca0000400000 */
[----:B------:R1:W-:Y:S04]  /*03d0*/  REDG.E.ADD.F32.FTZ.RN.STRONG.GPU desc[UR10][R10.64+-0x1c], R13 ;  /* 0xffffe40d0a0079a6 */ /* 0x0003e8000c12f30a */
[----:B------:R-:W2:Y:S02]  /*03e0*/  LDG.E R15, desc[UR10][R8.64+-0x18] ;  /* 0xffffe80a080f7981 */ /* 0x000ea4000c1e1900 */
[----:B--2---:R-:W-:-:S05]  /*03f0*/  FMUL R15, R4, R15 ;  /* 0x0000000f040f7220 */ /* 0x004fca0000400000 */
[----:B------:R2:W-:Y:S04]  /*0400*/  REDG.E.ADD.F32.FTZ.RN.STRONG.GPU desc[UR10][R10.64+-0x18], R15 ;  /* 0xffffe80f0a0079a6 */ /* 0x0005e8000c12f30a */
[----:B------:R-:W3:Y:S02]  /*0410*/  LDG.E R17, desc[UR10][R8.64+-0x14] ;  /* 0xffffec0a08117981 */ /* 0x000ee4000c1e1900 */
[----:B---3--:R-:W-:-:S05]  /*0420*/  FMUL R17, R4, R17 ;  /* 0x0000001104117220 */ /* 0x008fca0000400000 */
[----:B------:R3:W-:Y:S04]  /*0430*/  REDG.E.ADD.F32.FTZ.RN.STRONG.GPU desc[UR10][R10.64+-0x14], R17 ;  /* 0xffffec110a0079a6 */ /* 0x0007e8000c12f30a */
[----:B------:R-:W4:Y:S02]  /*0440*/  LDG.E R19, desc[UR10][R8.64+-0x10] ;  /* 0xfffff00a08137981 */ /* 0x000f24000c1e1900 */
[----:B----4-:R-:W-:-:S05]  /*0450*/  FMUL R19, R4, R19 ;  /* 0x0000001304137220 */ /* 0x010fca0000400000 */
[----:B------:R4:W-:Y:S04]  /*0460*/  REDG.E.ADD.F32.FTZ.RN.STRONG.GPU desc[UR10][R10.64+-0x10], R19 ;  /* 0xfffff0130a0079a6 */ /* 0x0009e8000c12f30a */
[----:B0-----:R-:W5:Y:S02]  /*0470*/  LDG.E R7, desc[UR10][R8.64+-0xc] ;  /* 0xfffff40a08077981 */ /* 0x001f64000c1e1900 */
[----:B-----5:R-:W-:-:S05]  /*0480*/  FMUL R7, R4, R7 ;  /* 0x0000000704077220 */ /* 0x020fca0000400000 */
[----:B------:R0:W-:Y:S04]  /*0490*/  REDG.E.ADD.F32.FTZ.RN.STRONG.GPU desc[UR10][R10.64+-0xc], R7 ;  /* 0xfffff4070a0079a6 */ /* 0x0001e8000c12f30a */
[----:B-1----:R-:W5:Y:S02]  /*04a0*/  LDG.E R13, desc[UR10][R8.64+-0x8] ;  /* 0xfffff80a080d7981 */ /* 0x002f64000c1e1900 */
[----:B-----5:R-:W-:-:S05]  /*04b0*/  FMUL R13, R4, R13 ;  /* 0x0000000d040d7220 */ /* 0x020fca0000400000 */
[----:B------:R1:W-:Y:S04]  /*04c0*/  REDG.E.ADD.F32.FTZ.RN.STRONG.GPU desc[UR10][R10.64+-0x8], R13 ;  /* 0xfffff80d0a0079a6 */ /* 0x0003e8000c12f30a */
[----:B--2---:R-:W2:Y:S02]  /*04d0*/  LDG.E R15, desc[UR10][R8.64+-0x4] ;  /* 0xfffffc0a080f7981 */ /* 0x004ea4000c1e1900 */
[----:B--2---:R-:W-:-:S05]  /*04e0*/  FMUL R15, R4, R15 ;  /* 0x0000000f040f7220 */ /* 0x004fca0000400000 */
[----:B------:R2:W-:Y:S04]  /*04f0*/  REDG.E.ADD.F32.FTZ.RN.STRONG.GPU desc[UR10][R10.64+-0x4], R15 ;  /* 0xfffffc0f0a0079a6 */ /* 0x0005e8000c12f30a */
[----:B---3--:R-:W3:Y:S02]  /*0500*/  LDG.E R17, desc[UR10][R8.64] ;  /* 0x0000000a08117981 */ /* 0x008ee4000c1e1900 */
[----:B---3--:R-:W-:-:S05]  /*0510*/  FMUL R17, R4, R17 ;  /* 0x0000001104117220 */ /* 0x008fca0000400000 */
[----:B------:R3:W-:Y:S04]  /*0520*/  REDG.E.ADD.F32.FTZ.RN.STRONG.GPU desc[UR10][R10.64], R17 ;  /* 0x000000110a0079a6 */ /* 0x0007e8000c12f30a */
[----:B----4-:R-:W4:Y:S02]  /*0530*/  LDG.E R19, desc[UR10][R8.64+0x4] ;  /* 0x0000040a08137981 */ /* 0x010f24000c1e1900 */
[----:B----4-:R-:W-:-:S05]  /*0540*/  FMUL R19, R4, R19 ;  /* 0x0000001304137220 */ /* 0x010fca0000400000 */
[----:B------:R4:W-:Y:S04]  /*0550*/  REDG.E.ADD.F32.FTZ.RN.STRONG.GPU desc[UR10][R10.64+0x4], R19 ;  /* 0x000004130a0079a6 */ /* 0x0009e8000c12f30a */
[----:B0-----:R-:W5:Y:S02]  /*0560*/  LDG.E R7, desc[UR10][R8.64+0x8] ;  /* 0x0000080a08077981 */ /* 0x001f64000c1e1900 */
[----:B-----5:R-:W-:-:S05]  /*0570*/  FMUL R7, R4, R7 ;  /* 0x0000000704077220 */ /* 0x020fca0000400000 */
[----:B------:R0:W-:Y:S04]  /*0580*/  REDG.E.ADD.F32.FTZ.RN.STRONG.GPU desc[UR10][R10.64+0x8], R7 ;  /* 0x000008070a0079a6 */ /* 0x0001e8000c12f30a */
[----:B-1----:R-:W5:Y:S02]  /*0590*/  LDG.E R13, desc[UR10][R8.64+0xc] ;  /* 0x00000c0a080d7981 */ /* 0x002f64000c1e1900 */
[----:B-----5:R-:W-:-:S05]  /*05a0*/  FMUL R13, R4, R13 ;  /* 0x0000000d040d7220 */ /* 0x020fca0000400000 */
[----:B------:R-:W-:Y:S04]  /*05b0*/  REDG.E.ADD.F32.FTZ.RN.STRONG.GPU desc[UR10][R10.64+0xc], R13 ;  /* 0x00000c0d0a0079a6 */ /* 0x000fe8000c12f30a */
[----:B--2---:R-:W2:Y:S02]  /*05c0*/  LDG.E R15, desc[UR10][R8.64+0x10] ;  /* 0x0000100a080f7981 */ /* 0x004ea4000c1e1900 */
[----:B--2---:R-:W-:-:S05]  /*05d0*/  FMUL R15, R4, R15 ;  /* 0x0000000f040f7220 */ /* 0x004fca0000400000 */
[----:B------:R1:W-:Y:S04]  /*05e0*/  REDG.E.ADD.F32.FTZ.RN.STRONG.GPU desc[UR10][R10.64+0x10], R15 ;  /* 0x0000100f0a0079a6 */ /* 0x0003e8000c12f30a */
[----:B---3--:R-:W2:Y:S02]  /*05f0*/  LDG.E R17, desc[UR10][R8.64+0x14] ;  /* 0x0000140a08117981 */ /* 0x008ea4000c1e1900 */
[----:B--2---:R-:W-:-:S05]  /*0600*/  FMUL R17, R4, R17 ;  /* 0x0000001104117220 */ /* 0x004fca0000400000 */
[----:B------:R2:W-:Y:S04]  /*0610*/  REDG.E.ADD.F32.FTZ.RN.STRONG.GPU desc[UR10][R10.64+0x14], R17 ;  /* 0x000014110a0079a6 */ /* 0x0005e8000c12f30a */
[----:B----4-:R-:W3:Y:S02]  /*0620*/  LDG.E R19, desc[UR10][R8.64+0x18] ;  /* 0x0000180a08137981 */ /* 0x010ee4000c1e1900 */
[----:B---3--:R-:W-:-:S05]  /*0630*/  FMUL R19, R4, R19 ;  /* 0x0000001304137220 */ /* 0x008fca0000400000 */
[----:B------:R2:W-:Y:S04]  /*0640*/  REDG.E.ADD.F32.FTZ.RN.STRONG.GPU desc[UR10][R10.64+0x18], R19 ;  /* 0x000018130a0079a6 */ /* 0x0005e8000c12f30a */
[----:B0-----:R-:W3:Y:S01]  /*0650*/  LDG.E R7, desc[UR10][R8.64+0x1c] ;  /* 0x00001c0a08077981 */ /* 0x001ee2000c1e1900 */
[----:B------:R-:W-:-:S04]  /*0660*/  UIADD3 UR7, UPT, UPT, UR7, 0x10, URZ ;  /* 0x0000001007077890 */ /* 0x000fc8000fffe0ff */
[----:B------:R-:W-:Y:S01]  /*0670*/  UISETP.NE.AND UP0, UPT, UR7, URZ, UPT ;  /* 0x000000ff0700728c */ /* 0x000fe2000bf05270 */
[----:B---3--:R-:W-:-:S05]  /*0680*/  FMUL R7, R4, R7 ;  /* 0x0000000704077220 */ /* 0x008fca0000400000 */
[----:B------:R2:W-:Y:S01]  /*0690*/  REDG.E.ADD.F32.FTZ.RN.STRONG.GPU desc[UR10][R10.64+0x1c], R7 ;  /* 0x00001c070a0079a6 */ /* 0x0005e2000c12f30a */
[----:B------:R-:W-:Y:S02]  /*06a0*/  IADD3 R14, P0, PT, R8, 0x40, RZ ;  /* 0x00000040080e7810 */ /* 0x000fe40007f1e0ff */
[----:B------:R-:W-:Y:S02]  /*06b0*/  IADD3 R12, P1, PT, R10, 0x40, RZ ;  /* 0x000000400a0c7810 */ /* 0x000fe40007f3e0ff */
[----:B-1----:R-:W-:Y:S02]  /*06c0*/  IADD3.X R15, PT, PT, RZ, R9, RZ, P0, !PT ;  /* 0x00000009ff0f7210 */ /* 0x002fe400007fe4ff */
[----:B------:R-:W-:Y:S01]  /*06d0*/  IADD3.X R13, PT, PT, RZ, R11, RZ, P1, !PT ;  /* 0x0000000bff0d7210 */ /* 0x000fe20000ffe4ff */
[----:B------:R-:W-:Y:S08]  /*06e0*/  BRA.U UP0, `(.L_x_3) ;  /* 0xfffffffd00147547 */ /* 0x000ff0000b83ffff */
.L_x_2:
[----:B------:R-:W-:-:S09]  /*06f0*/  ULOP3.LUT UP0, UR7, UR6, 0xf, URZ, 0xc0, !UPT ;  /* 0x0000000f06077892 */ /* 0x000fd2000f80c0ff */
[----:B------:R-:W-:Y:S05]  /*0700*/  BRA.U !UP0, `(.L_x_1) ;  /* 0x00000005089c7547 */ /* 0x000fea000b800000 */
[----:B------:R-:W-:Y:S02]  /*0710*/  UISETP.GE.U32.AND UP0, UPT, UR7, 0x8, UPT ;  /* 0x000000080700788c */ /* 0x000fe4000bf06070 */
[----:B------:R-:W-:-:S04]  /*0720*/  ULOP3.LUT UR8, UR6, 0x7, URZ, 0xc0, !UPT ;  /* 0x0000000706087892 */ /* 0x000fc8000f8ec0ff */
[----:B------:R-:W-:-:S03]  /*0730*/  UISETP.NE.AND UP1, UPT, UR8, URZ, UPT ;  /* 0x000000ff0800728c */ /* 0x000fc6000bf25270 */
[----:B------:R-:W-:Y:S08]  /*0740*/  BRA.U !UP0, `(.L_x_4) ;  /* 0x0000000108a47547 */ /* 0x000ff0000b800000 */
[----:B--2---:R-:W1:Y:S01]  /*0750*/  LDC.64 R10, c[0x0][0x390] ;  /* 0x0000e400ff0a7b82 */ /* 0x004e620000000a00 */
[----:B------:R-:W-:Y:S01]  /*0760*/  IADD3 R7, PT, PT, R5, UR4, RZ ;  /* 0x0000000405077c10 */ /* 0x000fe2000fffe0ff */
[----:B------:R-:W2:Y:S06]  /*0770*/  LDCU.64 UR14, c[0x0][0x3c0] ;  /* 0x00007800ff0e77ac */ /* 0x000eac0008000a00 */
[----:B------:R-:W0:Y:S08]  /*0780*/  LDC.64 R16, c[0x0][0x390] ;  /* 0x0000e400ff107b82 */ /* 0x000e300000000a00 */
[----:B------:R-:W3:Y:S01]  /*0790*/  LDC.64 R12, c[0x0][0x3c0] ;  /* 0x0000f000ff0c7b82 */ /* 0x000ee20000000a00 */
[----:B-1----:R-:W-:-:S06]  /*07a0*/  IMAD.WIDE.U32 R10, R7, 0x4, R10 ;  /* 0x00000004070a7825 */ /* 0x002fcc00078e000a */
[----:B------:R-:W4:Y:S01]  /*07b0*/  LDG.E R11, desc[UR10][R10.64] ;  /* 0x0000000a0a0b7981 */ /* 0x000f22000c1e1900 */
[----:B------:R-:W-:Y:S02]  /*07c0*/  IADD3 R9, P0, PT, R5, UR4, RZ ;  /* 0x0000000405097c10 */ /* 0x000fe4000ff1e0ff */
[----:B------:R-:W-:Y:S02]  /*07d0*/  IADD3 R7, PT, PT, R6, UR4, RZ ;  /* 0x0000000406077c10 */ /* 0x000fe4000fffe0ff */
[----:B------:R-:W-:Y:S02]  /*07e0*/  IADD3.X R14, PT, PT, RZ, RZ, RZ, P0, !PT ;  /* 0x000000ffff0e7210 */ /* 0x000fe400007fe4ff */
[----:B0-----:R-:W-:Y:S01]  /*07f0*/  LEA R8, P0, R9, R16, 0x2 ;  /* 0x0000001009087211 */ /* 0x001fe200078010ff */
[----:B---3--:R-:W-:-:S03]  /*0800*/  IMAD.WIDE.U32 R12, R7, 0x4, R12 ;  /* 0x00000004070c7825 */ /* 0x008fc600078e000c */
[----:B------:R-:W-:Y:S01]  /*0810*/  LEA.HI.X R9, R9, R17, R14, 0x2, P0 ;  /* 0x0000001109097211 */ /* 0x000fe200000f140e */
[----:B----4-:R-:W-:-:S05]  /*0820*/  FMUL R7, R4, R11 ;  /* 0x0000000b04077220 */ /* 0x010fca0000400000 */
[----:B------:R0:W-:Y:S04]  /*0830*/  REDG.E.ADD.F32.FTZ.RN.STRONG.GPU desc[UR10][R12.64], R7 ;  /* 0x000000070c0079a6 */ /* 0x0001e8000c12f30a */
[----:B------:R-:W3:Y:S01]  /*0840*/  LDG.E R15, desc[UR10][R8.64+0x4] ;  /* 0x0000040a080f7981 */ /* 0x000ee2000c1e1900 */
[----:B------:R-:W-:-:S04]  /*0850*/  IADD3 R11, P0, PT, R6, UR4, RZ ;  /* 0x00000004060b7c10 */ /* 0x000fc8000ff1e0ff */
[----:B------:R-:W-:Y:S02]  /*0860*/  IADD3.X R14, PT, PT, RZ, RZ, RZ, P0, !PT ;  /* 0x000000ffff0e7210 */ /* 0x000fe400007fe4ff */
[----:B--2---:R-:W-:-:S04]  /*0870*/  LEA R10, P0, R11, UR14, 0x2 ;  /* 0x0000000e0b0a7c11 */ /* 0x004fc8000f8010ff */
[----:B------:R-:W-:Y:S01]  /*0880*/  LEA.HI.X R11, R11, UR15, R14, 0x2, P0 ;  /* 0x0000000f0b0b7c11 */ /* 0x000fe200080f140e */
[----:B---3--:R-:W-:-:S05]  /*0890*/  FMUL R15, R4, R15 ;  /* 0x0000000f040f7220 */ /* 0x008fca0000400000 */
[----:B------:R1:W-:Y:S04]  /*08a0*/  REDG.E.ADD.F32.FTZ.RN.STRONG.GPU desc[UR10][R10.64+0x4], R15 ;  /* 0x0000040f0a0079a6 */ /* 0x0003e8000c12f30a */
[----:B------:R-:W2:Y:S02]  /*08b0*/  LDG.E R17, desc[UR10][R8.64+0x8] ;  /* 0x0000080a08117981 */ /* 0x000ea4000c1e1900 */
[----:B--2---:R-:W-:-:S05]  /*08c0*/  FMUL R17, R4, R17 ;  /* 0x0000001104117220 */ /* 0x004fca0000400000 */
[----:B------:R2:W-:Y:S04]  /*08d0*/  REDG.E.ADD.F32.FTZ.RN.STRONG.GPU desc[UR10][R10.64+0x8], R17 ;  /* 0x000008110a0079a6 */ /* 0x0005e8000c12f30a */
[----:B0-----:R-:W3:Y:S02]  /*08e0*/  LDG.E R7, desc[UR10][R8.64+0xc] ;  /* 0x00000c0a08077981 */ /* 0x001ee4000c1e1900 */
[----:B---3--:R-:W-:-:S05]  /*08f0*/  FMUL R7, R4, R7 ;  /* 0x0000000704077220 */ /* 0x008fca0000400000 */
[----:B------:R3:W-:Y:S04]  /*0900*/  REDG.E.ADD.F32.FTZ.RN.STRONG.GPU desc[UR10][R10.64+0xc], R7 ;  /* 0x00000c070a0079a6 */ /* 0x0007e8000c12f30a */
[----:B------:R-:W4:Y:S02]  /*0910*/  LDG.E R13, desc[UR10][R8.64+0x10] ;  /* 0x0000100a080d7981 */ /* 0x000f24000c1e1900 */
[----:B----4-:R-:W-:-:S05]  /*0920*/  FMUL R13, R4, R13 ;  /* 0x0000000d040d7220 */ /* 0x010fca0000400000 */
[----:B------:R3:W-:Y:S04]  /*0930*/  REDG.E.ADD.F32.FTZ.RN.STRONG.GPU desc[UR10][R10.64+0x10], R13 ;  /* 0x0000100d0a0079a6 */ /* 0x0007e8000c12f30a */
[----:B------:R-:W4:Y:S02]  /*0940*/  LDG.E R19, desc[UR10][R8.64+0x14] ;  /* 0x0000140a08137981 */ /* 0x000f24000c1e1900 */
[----:B----4-:R-:W-:-:S05]  /*0950*/  FMUL R19, R4, R19 ;  /* 0x0000001304137220 */ /* 0x010fca0000400000 */
[----:B------:R3:W-:Y:S04]  /*0960*/  REDG.E.ADD.F32.FTZ.RN.STRONG.GPU desc[UR10][R10.64+0x14], R19 ;  /* 0x000014130a0079a6 */ /* 0x0007e8000c12f30a */
[----:B-1----:R-:W4:Y:S02]  /*0970*/  LDG.E R15, desc[UR10][R8.64+0x18] ;  /* 0x0000180a080f7981 */ /* 0x002f24000c1e1900 */
[----:B----4-:R-:W-:-:S05]  /*0980*/  FMUL R15, R4, R15 ;  /* 0x0000000f040f7220 */ /* 0x010fca0000400000 */
[----:B------:R3:W-:Y:S04]  /*0990*/  REDG.E.ADD.F32.FTZ.RN.STRONG.GPU desc[UR10][R10.64+0x18], R15 ;  /* 0x0000180f0a0079a6 */ /* 0x0007e8000c12f30a */
[----:B--2---:R-:W2:Y:S02]  /*09a0*/  LDG.E R17, desc[UR10][R8.64+0x1c] ;  /* 0x00001c0a08117981 */ /* 0x004ea4000c1e1900 */
[----:B--2---:R-:W-:-:S05]  /*09b0*/  FMUL R17, R4, R17 ;  /* 0x0000001104117220 */ /* 0x004fca0000400000 */
[----:B------:R3:W-:Y:S01]  /*09c0*/  REDG.E.ADD.F32.FTZ.RN.STRONG.GPU desc[UR10][R10.64+0x1c], R17 ;  /* 0x00001c110a0079a6 */ /* 0x0007e2000c12f30a */
[----:B------:R-:W-:-:S12]  /*09d0*/  UIADD3 UR4, UPT, UPT, UR4, 0x8, URZ ;  /* 0x0000000804047890 */ /* 0x000fd8000fffe0ff */
.L_x_4:
[----:B------:R-:W-:Y:S05]  /*09e0*/  BRA.U !UP1, `(.L_x_1) ;  /* 0x0000000109e47547 */ /* 0x000fea000b800000 */
[----:B------:R-:W-:Y:S02]  /*09f0*/  UISETP.GE.U32.AND UP0, UPT, UR8, 0x4, UPT ;  /* 0x000000040800788c */ /* 0x000fe4000bf06070 */
[----:B------:R-:W-:-:S04]  /*0a00*/  ULOP3.LUT UR6, UR6, 0x3, URZ, 0xc0, !UPT ;  /* 0x0000000306067892 */ /* 0x000fc8000f8ec0ff */
[----:B------:R-:W-:-:S03]  /*0a10*/  UISETP.NE.AND UP1, UPT, UR6, URZ, UPT ;  /* 0x000000ff0600728c */ /* 0x000fc6000bf25270 */
[----:B------:R-:W-:Y:S08]  /*0a20*/  BRA.U !UP0, `(.L_x_5) ;  /* 0x0000000108747547 */ /* 0x000ff0000b800000 */
[----:B0-----:R-:W0:Y:S01]  /*0a30*/  LDC.64 R8, c[0x0][0x390] ;  /* 0x0000e400ff087b82 */ /* 0x001e220000000a00 */
[----:B--23--:R-:W-:Y:S01]  /*0a40*/  IADD3 R11, PT, PT, R5, UR4, RZ ;  /* 0x00000004050b7c10 */ /* 0x00cfe2000fffe0ff */
[----:B------:R-:W1:Y:S06]  /*0a50*/  LDCU.64 UR14, c[0x0][0x3c0] ;  /* 0x00007800ff0e77ac */ /* 0x000e6c0008000a00 */
[----:B------:R-:W2:Y:S08]  /*0a60*/  LDC.64 R16, c[0x0][0x390] ;  /* 0x0000e400ff107b82 */ /* 0x000eb00000000a00 */
[----:B------:R-:W3:Y:S01]  /*0a70*/  LDC.64 R12, c[0x0][0x3c0] ;  /* 0x0000f000ff0c7b82 */ /* 0x000ee20000000a00 */
[----:B0-----:R-:W-:-:S06]  /*0a80*/  IMAD.WIDE.U32 R10, R11, 0x4, R8 ;  /* 0x000000040b0a7825 */ /* 0x001fcc00078e0008 */
[----:B------:R-:W4:Y:S01]  /*0a90*/  LDG.E R11, desc[UR10][R10.64] ;  /* 0x0000000a0a0b7981 */ /* 0x000f22000c1e1900 */
[----:B------:R-:W-:Y:S02]  /*0aa0*/  IADD3 R9, P0, PT, R5, UR4, RZ ;  /* 0x0000000405097c10 */ /* 0x000fe4000ff1e0ff */
[----:B------:R-:W-:Y:S02]  /*0ab0*/  IADD3 R7, PT, PT, R6, UR4, RZ ;  /* 0x0000000406077c10 */ /* 0x000fe4000fffe0ff */
[----:B------:R-:W-:Y:S02]  /*0ac0*/  IADD3.X R14, PT, PT, RZ, RZ, RZ, P0, !PT ;  /* 0x000000ffff0e7210 */ /* 0x000fe400007fe4ff */
[----:B--2---:R-:W-:Y:S01]  /*0ad0*/  LEA R8, P0, R9, R16, 0x2 ;  /* 0x0000001009087211 */ /* 0x004fe200078010ff */
[----:B---3--:R-:W-:-:S03]  /*0ae0*/  IMAD.WIDE.U32 R12, R7, 0x4, R12 ;  /* 0x00000004070c7825 */ /* 0x008fc600078e000c */
[----:B------:R-:W-:Y:S01]  /*0af0*/  LEA.HI.X R9, R9, R17, R14, 0x2, P0 ;  /* 0x0000001109097211 */ /* 0x000fe200000f140e */
[----:B----4-:R-:W-:-:S05]  /*0b00*/  FMUL R7, R4, R11 ;  /* 0x0000000b04077220 */ /* 0x010fca0000400000 */
[----:B------:R0:W-:Y:S04]  /*0b10*/  REDG.E.ADD.F32.FTZ.RN.STRONG.GPU desc[UR10][R12.64], R7 ;  /* 0x000000070c0079a6 */ /* 0x0001e8000c12f30a */
[----:B------:R-:W2:Y:S01]  /*0b20*/  LDG.E R15, desc[UR10][R8.64+0x4] ;  /* 0x0000040a080f7981 */ /* 0x000ea2000c1e1900 */
[----:B------:R-:W-:-:S04]  /*0b30*/  IADD3 R11, P0, PT, R6, UR4, RZ ;  /* 0x00000004060b7c10 */ /* 0x000fc8000ff1e0ff */
[----:B------:R-:W-:Y:S02]  /*0b40*/  IADD3.X R14, PT, PT, RZ, RZ, RZ, P0, !PT ;  /* 0x000000ffff0e7210 */ /* 0x000fe400007fe4ff */
[----:B-1----:R-:W-:-:S04]  /*0b50*/  LEA R10, P0, R11, UR14, 0x2 ;  /* 0x0000000e0b0a7c11 */ /* 0x002fc8000f8010ff */
[----:B------:R-:W-:Y:S01]  /*0b60*/  LEA.HI.X R11, R11, UR15, R14, 0x2, P0 ;  /* 0x0000000f0b0b7c11 */ /* 0x000fe200080f140e */
[----:B--2---:R-:W-:-:S05]  /*0b70*/  FMUL R15, R4, R15 ;  /* 0x0000000f040f7220 */ /* 0x004fca0000400000 */
[----:B------:R1:W-:Y:S04]  /*0b80*/  REDG.E.ADD.F32.FTZ.RN.STRONG.GPU desc[UR10][R10.64+0x4], R15 ;  /* 0x0000040f0a0079a6 */ /* 0x0003e8000c12f30a */
[----:B------:R-:W2:Y:S02]  /*0b90*/  LDG.E R17, desc[UR10][R8.64+0x8] ;  /* 0x0000080a08117981 */ /* 0x000ea4000c1e1900 */
[----:B--2---:R-:W-:-:S05]  /*0ba0*/  FMUL R17, R4, R17 ;  /* 0x0000001104117220 */ /* 0x004fca0000400000 */
[----:B------:R1:W-:Y:S04]  /*0bb0*/  REDG.E.ADD.F32.FTZ.RN.STRONG.GPU desc[UR10][R10.64+0x8], R17 ;  /* 0x000008110a0079a6 */ /* 0x0003e8000c12f30a */
[----:B0-----:R-:W2:Y:S02]  /*0bc0*/  LDG.E R7, desc[UR10][R8.64+0xc] ;  /* 0x00000c0a08077981 */ /* 0x001ea4000c1e1900 */
[----:B--2---:R-:W-:-:S05]  /*0bd0*/  FMUL R7, R4, R7 ;  /* 0x0000000704077220 */ /* 0x004fca0000400000 */
[----:B------:R1:W-:Y:S01]  /*0be0*/  REDG.E.ADD.F32.FTZ.RN.STRONG.GPU desc[UR10][R10.64+0xc], R7 ;  /* 0x00000c070a0079a6 */ /* 0x0003e2000c12f30a */
[----:B------:R-:W-:-:S12]  /*0bf0*/  UIADD3 UR4, UPT, UPT, UR4, 0x4, URZ ;  /* 0x0000000404047890 */ /* 0x000fd8000fffe0ff */
.L_x_5:
[----:B------:R-:W-:Y:S05]  /*0c00*/  BRA.U !UP1, `(.L_x_1) ;  /* 0x00000001095c7547 */ /* 0x000fea000b800000 */
[----:B0-----:R-:W0:Y:S01]  /*0c10*/  LDC.64 R8, c[0x0][0x3c0] ;  /* 0x0000f000ff087b82 */ /* 0x001e220000000a00 */
[----:B-123--:R-:W-:Y:S01]  /*0c20*/  IADD3 R7, PT, PT, R6, UR4, RZ ;  /* 0x0000000406077c10 */ /* 0x00efe2000fffe0ff */
[----:B------:R-:W-:Y:S01]  /*0c30*/  UIADD3 UR6, UPT, UPT, -UR6, URZ, URZ ;  /* 0x000000ff06067290 */ /* 0x000fe2000fffe1ff */
[----:B------:R-:W-:-:S05]  /*0c40*/  IADD3 R5, PT, PT, R5, UR4, RZ ;  /* 0x0000000405057c10 */ /* 0x000fca000fffe0ff */
[----:B------:R-:W1:Y:S01]  /*0c50*/  LDC.64 R10, c[0x0][0x390] ;  /* 0x0000e400ff0a7b82 */ /* 0x000e620000000a00 */
[----:B0-----:R-:W-:-:S04]  /*0c60*/  IMAD.WIDE.U32 R6, R7, 0x4, R8 ;  /* 0x0000000407067825 */ /* 0x001fc800078e0008 */
[----:B-1----:R-:W-:Y:S01]  /*0c70*/  IMAD.WIDE.U32 R8, R5, 0x4, R10 ;  /* 0x0000000405087825 */ /* 0x002fe200078e000a */
[----:B------:R-:W-:Y:S02]  /*0c80*/  MOV R10, R6 ;  /* 0x00000006000a7202 */ /* 0x000fe40000000f00 */
[----:B------:R-:W-:-:S07]  /*0c90*/  MOV R11, R7 ;  /* 0x00000007000b7202 */ /* 0x000fce0000000f00 */
.L_x_6:
[----:B----4-:R-:W-:Y:S02]  /*0ca0*/  MOV R6, R8 ;  /* 0x0000000800067202 */ /* 0x010fe40000000f00 */
[----:B------:R-:W-:-:S05]  /*0cb0*/  MOV R7, R9 ;  /* 0x0000000900077202 */ /* 0x000fca0000000f00 */
[----:B------:R0:W2:Y:S02]  /*0cc0*/  LDG.E R5, desc[UR10][R6.64] ;  /* 0x0000000a06057981 */ /* 0x0000a4000c1e1900 */
[----:B0-----:R-:W-:Y:S02]  /*0cd0*/  MOV R6, R10 ;  /* 0x0000000a00067202 */ /* 0x001fe40000000f00 */
[----:B------:R-:W-:Y:S01]  /*0ce0*/  MOV R7, R11 ;  /* 0x0000000b00077202 */ /* 0x000fe20000000f00 */
[----:B------:R-:W-:Y:S01]  /*0cf0*/  UIADD3 UR6, UPT, UPT, UR6, 0x1, URZ ;  /* 0x0000000106067890 */ /* 0x000fe2000fffe0ff */
[----:B--2---:R-:W-:-:S05]  /*0d00*/  FMUL R5, R4, R5 ;  /* 0x0000000504057220 */ /* 0x004fca0000400000 */
[----:B------:R4:W-:Y:S01]  /*0d10*/  REDG.E.ADD.F32.FTZ.RN.STRONG.GPU desc[UR10][R6.64], R5 ;  /* 0x00000005060079a6 */ /* 0x0009e2000c12f30a */
[----:B------:R-:W-:Y:S01]  /*0d20*/  UISETP.NE.AND UP0, UPT, UR6, URZ, UPT ;  /* 0x000000ff0600728c */ /* 0x000fe2000bf05270 */
[----:B------:R-:W-:Y:S02]  /*0d30*/  IADD3 R10, P0, PT, R10, 0x4, RZ ;  /* 0x000000040a0a7810 */ /* 0x000fe40007f1e0ff */
[----:B------:R-:W-:Y:S02]  /*0d40*/  IADD3 R8, P1, PT, R8, 0x4, RZ ;  /* 0x0000000408087810 */ /* 0x000fe40007f3e0ff */
[----:B------:R-:W-:Y:S02]  /*0d50*/  IADD3.X R11, PT, PT, RZ, R11, RZ, P0, !PT ;  /* 0x0000000bff0b7210 */ /* 0x000fe400007fe4ff */
[----:B------:R-:W-:Y:S02]  /*0d60*/  IADD3.X R9, PT, PT, RZ, R9, RZ, P1, !PT ;  /* 0x00000009ff097210 */ /* 0x000fe40000ffe4ff */
[----:B------:R-:W-:Y:S07]  /*0d70*/  BRA.U UP0, `(.L_x_6) ;  /* 0xfffffffd00c87547 */ /* 0x000fee000b83ffff */
.L_x_1:
[----:B------:R-:W-:Y:S05]  /*0d80*/  BSYNC.RECONVERGENT B0 ;  /* 0x0000000000007941 */ /* 0x000fea0003800200 */
.L_x_0:
[----:B------:R-:W5:Y:S01]  /*0d90*/  LDC R16, c[0x0][0x3d4] ;  /* 0x0000f500ff107b82 */ /* 0x000f620000000800 */
[----:B------:R-:W-:Y:S07]  /*0da0*/  BSSY.RECONVERGENT B0, `(.L_x_7) ;  /* 0x000009c000007945 */ /* 0x000fee0003800200 */
[----:B------:R-:W-:Y:S01]  /*0db0*/  BAR.SYNC.DEFER_BLOCKING 0x0 ;  /* 0x0000000000007b1d */ /* 0x000fe20000010000 */
[----:B-----5:R-:W-:-:S04]  /*0dc0*/  ISETP.GE.AND P0, PT, R0, R16, PT ;  /* 0x000000100000720c */ /* 0x020fc80003f06270 */
[----:B------:R-:W-:-:S13]  /*0dd0*/  ISETP.LT.AND P0, PT, R2, UR12, !P0 ;  /* 0x0000000c02007c0c */ /* 0x000fda000c701270 */
[----:B------:R-:W-:Y:S05]  /*0de0*/  @!P0 BRA `(.L_x_8) ;  /* 0x00000008005c8947 */ /* 0x000fea0003800000 */
[----:B------:R-:W-:Y:S01]  /*0df0*/  UISETP.GE.AND UP0, UPT, UR9, 0x1, UPT ;  /* 0x000000010900788c */ /* 0x000fe2000bf06270 */
[----:B-1-3--:R-:W-:-:S08]  /*0e00*/  HFMA2 R15, -RZ, RZ, 0, 0 ;  /* 0x00000000ff0f7431 */ /* 0x00afd000000001ff */
[----:B------:R-:W-:Y:S05]  /*0e10*/  BRA.U !UP0, `(.L_x_9) ;  /* 0x0000000908307547 */ /* 0x000fea000b800000 */
[----:B------:R-:W-:Y:S01]  /*0e20*/  UISETP.GE.U32.AND UP1, UPT, UR9, 0x10, UPT ;  /* 0x000000100900788c */ /* 0x000fe2000bf26070 */
[----:B------:R-:W-:Y:S01]  /*0e30*/  MOV R15, RZ ;  /* 0x000000ff000f7202 */ /* 0x000fe20000000f00 */
[----:B------:R-:W-:Y:S01]  /*0e40*/  ULOP3.LUT UR6, UR9, 0xf, URZ, 0xc0, !UPT ;  /* 0x0000000f09067892 */ /* 0x000fe2000f8ec0ff */
[----:B------:R-:W-:-:S03]  /*0e50*/  UMOV UR4, URZ ;  /* 0x000000ff00047c82 */ /* 0x000fc60008000000 */
[----:B------:R-:W-:-:S03]  /*0e60*/  UISETP.NE.AND UP0, UPT, UR6, URZ, UPT ;  /* 0x000000ff0600728c */ /* 0x000fc6000bf05270 */
[----:B------:R-:W-:Y:S08]  /*0e70*/  BRA.U !UP1, `(.L_x_10) ;  /* 0x0000000109fc7547 */ /* 0x000ff0000b800000 */
[----:B------:R-:W-:Y:S01]  /*0e80*/  ULOP3.LUT UR4, UR9, 0x7ffffff0, URZ, 0xc0, !UPT ;  /* 0x7ffffff009047892 */ /* 0x000fe2000f8ec0ff */
[----:B------:R-:W-:Y:S01]  /*0e90*/  MOV R15, RZ ;  /* 0x000000ff000f7202 */ /* 0x000fe20000000f00 */
[----:B------:R-:W-:Y:S01]  /*0ea0*/  UIADD3 UR8, UPT, UPT, UR5, 0x20, URZ ;  /* 0x0000002005087890 */ /* 0x000fe2000fffe0ff */
[----:B--2---:R-:W-:Y:S01]  /*0eb0*/  MOV R17, R0 ;  /* 0x0000000000117202 */ /* 0x004fe20000000f00 */
[----:B------:R-:W-:-:S12]  /*0ec0*/  UIADD3 UR7, UPT, UPT, -UR4, URZ, URZ ;  /* 0x000000ff04077290 */ /* 0x000fd8000fffe1ff */
.L_x_11:
[----:B----4-:R-:W1:Y:S02]  /*0ed0*/  LDC.64 R4, c[0x0][0x3a8] ;  /* 0x0000ea00ff047b82 */ /* 0x010e640000000a00 */
[----:B-1----:R-:W-:-:S05]  /*0ee0*/  IMAD.WIDE R4, R17, 0x4, R4 ;  /* 0x0000000411047825 */ /* 0x002fca00078e0204 */
[----:B------:R-:W2:Y:S01]  /*0ef0*/  LDG.E R25, desc[UR10][R4.64] ;  /* 0x0000000a04197981 */ /* 0x000ea2000c1e1900 */
[----:B0-----:R-:W-:-:S05]  /*0f00*/  IMAD.WIDE R8, R16, 0x4, R4 ;  /* 0x0000000410087825 */ /* 0x001fca00078e0204 */
[----:B------:R0:W3:Y:S01]  /*0f10*/  LDG.E R6, desc[UR10][R8.64] ;  /* 0x0000000a08067981 */ /* 0x0000e2000c1e1900 */
[----:B------:R-:W-:-:S05]  /*0f20*/  IMAD.WIDE R22, R16, 0x4, R8 ;  /* 0x0000000410167825 */ /* 0x000fca00078e0208 */
[----:B------:R-:W4:Y:S01]  /*0f30*/  LDG.E R7, desc[UR10][R22.64] ;  /* 0x0000000a16077981 */ /* 0x000f22000c1e1900 */
[----:B------:R-:W-:-:S03]  /*0f40*/  IMAD.WIDE R26, R16, 0x4, R22 ;  /* 0x00000004101a7825 */ /* 0x000fc600078e0216 */
[----:B0-----:R-:W2:Y:S01]  /*0f50*/  LDS.128 R8, [UR8+-0x20] ;  /* 0xffffe008ff087984 */ /* 0x001ea20008000c00 */
[----:B------:R-:W-:-:S03]  /*0f60*/  IMAD.WIDE R20, R16, 0x4, R26 ;  /* 0x0000000410147825 */ /* 0x000fc600078e021a */
[----:B------:R-:W5:Y:S04]  /*0f70*/  LDG.E R27, desc[UR10][R26.64] ;  /* 0x0000000a1a1b7981 */ /* 0x000f68000c1e1900 */
[----:B------:R0:W5:Y:S01]  /*0f80*/  LDG.E R14, desc[UR10][R20.64] ;  /* 0x0000000a140e7981 */ /* 0x000162000c1e1900 */
[----:B------:R-:W-:-:S04]  /*0f90*/  IMAD.WIDE R12, R16, 0x4, R20 ;  /* 0x00000004100c7825 */ /* 0x000fc800078e0214 */
[C---:B0-----:R-:W-:Y:S02]  /*0fa0*/  IMAD.WIDE R20, R16.reuse, 0x4, R12 ;  /* 0x0000000410147825 */ /* 0x041fe400078e020c */
[----:B------:R-:W5:Y:S02]  /*0fb0*/  LDG.E R13, desc[UR10][R12.64] ;  /* 0x0000000a0c0d7981 */ /* 0x000f64000c1e1900 */
[C---:B------:R-:W-:Y:S02]  /*0fc0*/  IMAD.WIDE R18, R16.reuse, 0x4, R20 ;  /* 0x0000000410127825 */ /* 0x040fe400078e0214 */
[----:B------:R-:W5:Y:S02]  /*0fd0*/  LDG.E R12, desc[UR10][R20.64] ;  /* 0x0000000a140c7981 */ /* 0x000f64000c1e1900 */
[C---:B------:R-:W-:Y:S02]  /*0fe0*/  IMAD.WIDE R4, R16.reuse, 0x4, R18 ;  /* 0x0000000410047825 */ /* 0x040fe400078e0212 */
[----:B------:R-:W5:Y:S02]  /*0ff0*/  LDG.E R18, desc[UR10][R18.64] ;  /* 0x0000000a12127981 */ /* 0x000f64000c1e1900 */
[----:B------:R-:W-:-:S02]  /*1000*/  IMAD.WIDE R28, R16, 0x4, R4 ;  /* 0x00000004101c7825 */ /* 0x000fc400078e0204 */
[----:B------:R0:W5:Y:S02]  /*1010*/  LDG.E R21, desc[UR10][R4.64] ;  /* 0x0000000a04157981 */ /* 0x000164000c1e1900 */
[C---:B------:R-:W-:Y:S02]  /*1020*/  IMAD.WIDE R22, R16.reuse, 0x4, R28 ;  /* 0x0000000410167825 */ /* 0x040fe400078e021c */
[----:B------:R1:W5:Y:S02]  /*1030*/  LDG.E R24, desc[UR10][R28.64] ;  /* 0x0000000a1c187981 */ /* 0x000364000c1e1900 */
[C---:B0-----:R-:W-:Y:S02]  /*1040*/  IMAD.WIDE R4, R16.reuse, 0x4, R22 ;  /* 0x0000000410047825 */ /* 0x041fe400078e0216 */
[----:B------:R-:W5:Y:S02]  /*1050*/  LDG.E R23, desc[UR10][R22.64] ;  /* 0x0000000a16177981 */ /* 0x000f64000c1e1900 */
[----:B-1----:R-:W-:-:S05]  /*1060*/  IMAD.WIDE R28, R16, 0x4, R4 ;  /* 0x00000004101c7825 */ /* 0x002fca00078e0204 */
[----:B------:R-:W5:Y:S04]  /*1070*/  LDG.E R20, desc[UR10][R28.64] ;  /* 0x0000000a1c147981 */ /* 0x000f68000c1e1900 */
[----:B------:R0:W5:Y:S02]  /*1080*/  LDG.E R22, desc[UR10][R4.64] ;  /* 0x0000000a04167981 */ /* 0x000164000c1e1900 */
[----:B0-----:R-:W-:-:S05]  /*1090*/  IMAD.WIDE R4, R16, 0x4, R28 ;  /* 0x0000000410047825 */ /* 0x001fca00078e021c */
[----:B------:R0:W5:Y:S02]  /*10a0*/  LDG.E R19, desc[UR10][R4.64] ;  /* 0x0000000a04137981 */ /* 0x000164000c1e1900 */
[----:B0-----:R-:W-:-:S04]  /*10b0*/  IMAD.WIDE R4, R16, 0x4, R4 ;  /* 0x0000000410047825 */ /* 0x001fc800078e0204 */
[----:B--2---:R-:W-:Y:S02]  /*10c0*/  FFMA R8, R25, R8, R15 ;  /* 0x0000000819087223 */ /* 0x004fe4000000000f */
[----:B------:R0:W2:Y:S02]  /*10d0*/  LDG.E R25, desc[UR10][R4.64] ;  /* 0x0000000a04197981 */ /* 0x0000a4000c1e1900 */
[----:B0-----:R-:W-:-:S05]  /*10e0*/  IMAD.WIDE R4, R16, 0x4, R4 ;  /* 0x0000000410047825 */ /* 0x001fca00078e0204 */
[----:B------:R0:W2:Y:S01]  /*10f0*/  LDG.E R26, desc[UR10][R4.64] ;  /* 0x0000000a041a7981 */ /* 0x0000a2000c1e1900 */
[----:B---3--:R-:W-:-:S04]  /*1100*/  FFMA R9, R9, R6, R8 ;  /* 0x0000000609097223 */ /* 0x008fc80000000008 */
[----:B----4-:R-:W-:Y:S02]  /*1110*/  FFMA R10, R10, R7, R9 ;  /* 0x000000070a0a7223 */ /* 0x010fe40000000009 */
[----:B0-----:R-:W0:Y:S02]  /*1120*/  LDS.128 R4, [UR8+-0x10] ;  /* 0xfffff008ff047984 */ /* 0x001e240008000c00 */
[----:B-----5:R-:W-:-:S04]  /*1130*/  FFMA R11, R11, R27, R10 ;  /* 0x0000001b0b0b7223 */ /* 0x020fc8000000000a */
[----:B0-----:R-:W-:Y:S02]  /*1140*/  FFMA R14, R14, R4, R11 ;  /* 0x000000040e0e7223 */ /* 0x001fe4000000000b */
[----:B------:R-:W0:Y:S02]  /*1150*/  LDS.128 R8, [UR8] ;  /* 0x00000008ff087984 */ /* 0x000e240008000c00 */
[----:B------:R-:W-:-:S04]  /*1160*/  FFMA R13, R5, R13, R14 ;  /* 0x0000000d050d7223 */ /* 0x000fc8000000000e */
[----:B------:R-:W-:Y:S02]  /*1170*/  FFMA R6, R6, R12, R13 ;  /* 0x0000000c06067223 */ /* 0x000fe4000000000d */
[----:B------:R-:W1:Y:S02]  /*1180*/  LDS.128 R12, [UR8+0x10] ;  /* 0x00001008ff0c7984 */ /* 0x000e640008000c00 */
[----:B------:R-:W-:Y:S01]  /*1190*/  FFMA R6, R7, R18, R6 ;  /* 0x0000001207067223 */ /* 0x000fe20000000006 */
[----:B------:R-:W-:-:S04]  /*11a0*/  UIADD3 UR7, UPT, UPT, UR7, 0x10, URZ ;  /* 0x0000001007077890 */ /* 0x000fc8000fffe0ff */
[----:B------:R-:W-:Y:S01]  /*11b0*/  UISETP.NE.AND UP1, UPT, UR7, URZ, UPT ;  /* 0x000000ff0700728c */ /* 0x000fe2000bf25270 */
[----:B0-----:R-:W-:-:S04]  /*11c0*/  FFMA R6, R21, R8, R6 ;  /* 0x0000000815067223 */ /* 0x001fc80000000006 */
[----:B------:R-:W-:-:S04]  /*11d0*/  FFMA R9, R9, R24, R6 ;  /* 0x0000001809097223 */ /* 0x000fc80000000006 */
[----:B------:R-:W-:-:S04]  /*11e0*/  FFMA R10, R10, R23, R9 ;  /* 0x000000170a0a7223 */ /* 0x000fc80000000009 */
[----:B------:R-:W-:-:S04]  /*11f0*/  FFMA R11, R11, R22, R10 ;  /* 0x000000160b0b7223 */ /* 0x000fc8000000000a */
[----:B-1----:R-:W-:-:S04]  /*1200*/  FFMA R12, R20, R12, R11 ;  /* 0x0000000c140c7223 */ /* 0x002fc8000000000b */
[----:B------:R-:W-:Y:S01]  /*1210*/  FFMA R13, R13, R19, R12 ;  /* 0x000000130d0d7223 */ /* 0x000fe2000000000c */
[----:B------:R-:W-:Y:S01]  /*1220*/  LEA R17, R16, R17, 0x4 ;  /* 0x0000001110117211 */ /* 0x000fe200078e20ff */
[----:B------:R-:W-:Y:S02]  /*1230*/  UIADD3 UR8, UPT, UPT, UR8, 0x40, URZ ;  /* 0x0000004008087890 */ /* 0x000fe4000fffe0ff */
[----:B--2---:R-:W-:-:S04]  /*1240*/  FFMA R14, R14, R25, R13 ;  /* 0x000000190e0e7223 */ /* 0x004fc8000000000d */
[----:B------:R-:W-:Y:S01]  /*1250*/  FFMA R15, R15, R26, R14 ;  /* 0x0000001a0f0f7223 */ /* 0x000fe2000000000e */
[----:B------:R-:W-:Y:S06]  /*1260*/  BRA.U UP1, `(.L_x_11) ;  /* 0xfffffffd01187547 */ /* 0x000fec000b83ffff */
.L_x_10:
[----:B------:R-:W-:Y:S05]  /*1270*/  BRA.U !UP0, `(.L_x_9) ;  /* 0x0000000508187547 */ /* 0x000fea000b800000 */
[----:B------:R-:W-:Y:S02]  /*1280*/  UISETP.GE.U32.AND UP0, UPT, UR6, 0x8, UPT ;  /* 0x000000080600788c */ /* 0x000fe4000bf06070 */
[----:B------:R-:W-:-:S04]  /*1290*/  ULOP3.LUT UR7, UR9, 0x7, URZ, 0xc0, !UPT ;  /* 0x0000000709077892 */ /* 0x000fc8000f8ec0ff */
[----:B------:R-:W-:-:S03]  /*12a0*/  UISETP.NE.AND UP1, UPT, UR7, URZ, UPT ;  /* 0x000000ff0700728c */ /* 0x000fc6000bf25270 */
[----:B------:R-:W-:Y:S08]  /*12b0*/  BRA.U !UP0, `(.L_x_12) ;  /* 0x0000000108787547 */ /* 0x000ff0000b800000 */
[----:B----4-:R-:W1:Y:S01]  /*12c0*/  LDC.64 R4, c[0x0][0x3a8] ;  /* 0x0000ea00ff047b82 */ /* 0x010e620000000a00 */
[----:B--2---:R-:W-:-:S04]  /*12d0*/  IMAD R7, R16, UR4, R0 ;  /* 0x0000000410077c24 */ /* 0x004fc8000f8e0200 */
[----:B-1----:R-:W-:-:S05]  /*12e0*/  IMAD.WIDE R4, R7, 0x4, R4 ;  /* 0x0000000407047825 */ /* 0x002fca00078e0204 */
[----:B------:R-:W2:Y:S01]  /*12f0*/  LDG.E R12, desc[UR10][R4.64] ;  /* 0x0000000a040c7981 */ /* 0x000ea2000c1e1900 */
[----:B------:R-:W-:-:S05]  /*1300*/  IMAD.WIDE R6, R16, 0x4, R4 ;  /* 0x0000000410067825 */ /* 0x000fca00078e0204 */
[----:B------:R1:W3:Y:S01]  /*1310*/  LDG.E R14, desc[UR10][R6.64] ;  /* 0x0000000a060e7981 */ /* 0x0002e2000c1e1900 */
[----:B0-----:R-:W-:-:S05]  /*1320*/  IMAD.WIDE R8, R16, 0x4, R6 ;  /* 0x0000000410087825 */ /* 0x001fca00078e0206 */
[----:B------:R0:W4:Y:S01]  /*1330*/  LDG.E R13, desc[UR10][R8.64] ;  /* 0x0000000a080d7981 */ /* 0x000122000c1e1900 */
[----:B------:R-:W-:-:S04]  /*1340*/  IMAD.WIDE R18, R16, 0x4, R8 ;  /* 0x0000000410127825 */ /* 0x000fc800078e0208 */
[C---:B------:R-:W-:Y:S02]  /*1350*/  IMAD.WIDE R22, R16.reuse, 0x4, R18 ;  /* 0x0000000410167825 */ /* 0x040fe400078e0212 */
[----:B------:R-:W5:Y:S02]  /*1360*/  LDG.E R18, desc[UR10][R18.64] ;  /* 0x0000000a12127981 */ /* 0x000f64000c1e1900 */
[C---:B------:R-:W-:Y:S02]  /*1370*/  IMAD.WIDE R20, R16.reuse, 0x4, R22 ;  /* 0x0000000410147825 */ /* 0x040fe400078e0216 */
[----:B------:R-:W5:Y:S02]  /*1380*/  LDG.E R17, desc[UR10][R22.64] ;  /* 0x0000000a16117981 */ /* 0x000f64000c1e1900 */
[C---:B------:R-:W-:Y:S02]  /*1390*/  IMAD.WIDE R24, R16.reuse, 0x4, R20 ;  /* 0x0000000410187825 */ /* 0x040fe400078e0214 */
[----:B------:R-:W5:Y:S02]  /*13a0*/  LDG.E R20, desc[UR10][R20.64] ;  /* 0x0000000a14147981 */ /* 0x000f64000c1e1900 */
[----:B------:R-:W-:-:S02]  /*13b0*/  IMAD.WIDE R26, R16, 0x4, R24 ;  /* 0x00000004101a7825 */ /* 0x000fc400078e0218 */
[----:B------:R-:W5:Y:S04]  /*13c0*/  LDG.E R24, desc[UR10][R24.64] ;  /* 0x0000000a18187981 */ /* 0x000f68000c1e1900 */
[----:B------:R-:W5:Y:S01]  /*13d0*/  LDG.E R27, desc[UR10][R26.64] ;  /* 0x0000000a1a1b7981 */ /* 0x000f62000c1e1900 */
[----:B------:R-:W-:-:S09]  /*13e0*/  ULEA UR6, UR4, UR5, 0x2 ;  /* 0x0000000504067291 */ /* 0x000fd2000f8e10ff */
[----:B-1----:R-:W2:Y:S04]  /*13f0*/  LDS.128 R4, [UR6] ;  /* 0x00000006ff047984 */ /* 0x002ea80008000c00 */
[----:B0-----:R-:W0:Y:S01]  /*1400*/  LDS.128 R8, [UR6+0x10] ;  /* 0x00001006ff087984 */ /* 0x001e220008000c00 */
[----:B------:R-:W-:Y:S01]  /*1410*/  UIADD3 UR4, UPT, UPT, UR4, 0x8, URZ ;  /* 0x0000000804047890 */ /* 0x000fe2000fffe0ff */
[----:B--2---:R-:W-:-:S04]  /*1420*/  FFMA R15, R12, R4, R15 ;  /* 0x000000040c0f7223 */ /* 0x004fc8000000000f */
[----:B---3--:R-:W-:-:S04]  /*1430*/  FFMA R14, R14, R5, R15 ;  /* 0x000000050e0e7223 */ /* 0x008fc8000000000f */
[----:B----4-:R-:W-:-:S04]  /*1440*/  FFMA R13, R13, R6, R14 ;  /* 0x000000060d0d7223 */ /* 0x010fc8000000000e */
[----:B-----5:R-:W-:-:S04]  /*1450*/  FFMA R18, R18, R7, R13 ;  /* 0x0000000712127223 */ /* 0x020fc8000000000d */
[----:B0-----:R-:W-:-:S04]  /*1460*/  FFMA R17, R17, R8, R18 ;  /* 0x0000000811117223 */ /* 0x001fc80000000012 */
[----:B------:R-:W-:-:S04]  /*1470*/  FFMA R9, R20, R9, R17 ;  /* 0x0000000914097223 */ /* 0x000fc80000000011 */
[----:B------:R-:W-:-:S04]  /*1480*/  FFMA R10, R24, R10, R9 ;  /* 0x0000000a180a7223 */ /* 0x000fc80000000009 */
[----:B------:R-:W-:-:S07]  /*1490*/  FFMA R15, R27, R11, R10 ;  /* 0x0000000b1b0f7223 */ /* 0x000fce000000000a */
.L_x_12:
[----:B------:R-:W-:Y:S05]  /*14a0*/  BRA.U !UP1, `(.L_x_9) ;  /* 0x00000001098c7547 */ /* 0x000fea000b800000 */
[----:B------:R-:W-:Y:S02]  /*14b0*/  UISETP.GE.U32.AND UP0, UPT, UR7, 0x4, UPT ;  /* 0x000000040700788c */ /* 0x000fe4000bf06070 */
[----:B------:R-:W-:-:S04]  /*14c0*/  ULOP3.LUT UR6, UR9, 0x3, URZ, 0xc0, !UPT ;  /* 0x0000000309067892 */ /* 0x000fc8000f8ec0ff */
[----:B------:R-:W-:-:S03]  /*14d0*/  UISETP.NE.AND UP1, UPT, UR6, URZ, UPT ;  /* 0x000000ff0600728c */ /* 0x000fc6000bf25270 */
[----:B------:R-:W-:Y:S08]  /*14e0*/  BRA.U !UP0, `(.L_x_13) ;  /* 0x0000000108447547 */ /* 0x000ff0000b800000 */
[----:B----4-:R-:W0:Y:S01]  /*14f0*/  LDC.64 R4, c[0x0][0x3a8] ;  /* 0x0000ea00ff047b82 */ /* 0x010e220000000a00 */
[----:B------:R-:W-:-:S04]  /*1500*/  IMAD R9, R16, UR4, R0 ;  /* 0x0000000410097c24 */ /* 0x000fc8000f8e0200 */
[----:B0-----:R-:W-:-:S04]  /*1510*/  IMAD.WIDE R8, R9, 0x4, R4 ;  /* 0x0000000409087825 */ /* 0x001fc800078e0204 */
[C---:B--2---:R-:W-:Y:S02]  /*1520*/  IMAD.WIDE R10, R16.reuse, 0x4, R8 ;  /* 0x00000004100a7825 */ /* 0x044fe400078e0208 */
[----:B------:R-:W2:Y:S02]  /*1530*/  LDG.E R8, desc[UR10][R8.64] ;  /* 0x0000000a08087981 */ /* 0x000ea4000c1e1900 */
[C---:B------:R-:W-:Y:S02]  /*1540*/  IMAD.WIDE R12, R16.reuse, 0x4, R10 ;  /* 0x00000004100c7825 */ /* 0x040fe400078e020a */
[----:B------:R-:W3:Y:S02]  /*1550*/  LDG.E R11, desc[UR10][R10.64] ;  /* 0x0000000a0a0b7981 */ /* 0x000ee4000c1e1900 */
[----:B------:R-:W-:Y:S02]  /*1560*/  IMAD.WIDE R18, R16, 0x4, R12 ;  /* 0x0000000410127825 */ /* 0x000fe400078e020c */
[----:B------:R-:W4:Y:S04]  /*1570*/  LDG.E R12, desc[UR10][R12.64] ;  /* 0x0000000a0c0c7981 */ /* 0x000f28000c1e1900 */
[----:B------:R-:W5:Y:S01]  /*1580*/  LDG.E R19, desc[UR10][R18.64] ;  /* 0x0000000a12137981 */ /* 0x000f62000c1e1900 */
[----:B------:R-:W-:-:S02]  /*1590*/  ULEA UR7, UR4, UR5, 0x2 ;  /* 0x0000000504077291 */ /* 0x000fc4000f8e10ff */
[----:B------:R-:W-:-:S07]  /*15a0*/  UIADD3 UR4, UPT, UPT, UR4, 0x4, URZ ;  /* 0x0000000404047890 */ /* 0x000fce000fffe0ff */
[----:B------:R-:W2:Y:S02]  /*15b0*/  LDS.128 R4, [UR7] ;  /* 0x00000007ff047984 */ /* 0x000ea40008000c00 */
[----:B--2---:R-:W-:-:S04]  /*15c0*/  FFMA R4, R8, R4, R15 ;  /* 0x0000000408047223 */ /* 0x004fc8000000000f */
[----:B---3--:R-:W-:-:S04]  /*15d0*/  FFMA R5, R11, R5, R4 ;  /* 0x000000050b057223 */ /* 0x008fc80000000004 */
[----:B----4-:R-:W-:-:S04]  /*15e0*/  FFMA R6, R12, R6, R5 ;  /* 0x000000060c067223 */ /* 0x010fc80000000005 */
[----:B-----5:R-:W-:-:S07]  /*15f0*/  FFMA R15, R19, R7, R6 ;  /* 0x00000007130f7223 */ /* 0x020fce0000000006 */
.L_x_13:
[----:B------:R-:W-:Y:S05]  /*1600*/  BRA.U !UP1, `(.L_x_9) ;  /* 0x0000000109347547 */ /* 0x000fea000b800000 */
[----:B--2-4-:R-:W1:Y:S01]  /*1610*/  LDC.64 R6, c[0x0][0x3a8] ;  /* 0x0000ea00ff067b82 */ /* 0x014e620000000a00 */
[----:B------:R-:W-:Y:S01]  /*1620*/  IMAD R9, R16, UR4, R0 ;  /* 0x0000000410097c24 */ /* 0x000fe2000f8e0200 */
[----:B------:R-:W-:Y:S02]  /*1630*/  ULEA UR7, UR4, UR5, 0x2 ;  /* 0x0000000504077291 */ /* 0x000fe4000f8e10ff */
[----:B------:R-:W-:-:S12]  /*1640*/  UIADD3 UR6, UPT, UPT, -UR6, URZ, URZ ;  /* 0x000000ff06067290 */ /* 0x000fd8000fffe1ff */
.L_x_14:
[C---:B-1----:R-:W-:Y:S01]  /*1650*/  IMAD.WIDE R4, R9.reuse, 0x4, R6 ;  /* 0x0000000409047825 */ /* 0x042fe200078e0206 */
[----:B0-----:R-:W0:Y:S05]  /*1660*/  LDS R8, [UR7] ;  /* 0x00000007ff087984 */ /* 0x001e2a0008000800 */
[----:B------:R-:W0:Y:S01]  /*1670*/  LDG.E R4, desc[UR10][R4.64] ;  /* 0x0000000a04047981 */ /* 0x000e22000c1e1900 */
[----:B------:R-:W-:Y:S01]  /*1680*/  UIADD3 UR6, UPT, UPT, UR6, 0x1, URZ ;  /* 0x0000000106067890 */ /* 0x000fe2000fffe0ff */
[----:B------:R-:W-:Y:S01]  /*1690*/  IADD3 R9, PT, PT, R9, R16, RZ ;  /* 0x0000001009097210 */ /* 0x000fe20007ffe0ff */
[----:B------:R-:W-:Y:S02]  /*16a0*/  UIADD3 UR7, UPT, UPT, UR7, 0x4, URZ ;  /* 0x0000000407077890 */ /* 0x000fe4000fffe0ff */
[----:B------:R-:W-:Y:S01]  /*16b0*/  UISETP.NE.AND UP0, UPT, UR6, URZ, UPT ;  /* 0x000000ff0600728c */ /* 0x000fe2000bf05270 */
[----:B0-----:R-:W-:-:S08]  /*16c0*/  FFMA R15, R4, R8, R15 ;  /* 0x00000008040f7223 */ /* 0x001fd0000000000f */
[----:B------:R-:W-:Y:S05]  /*16d0*/  BRA.U UP0, `(.L_x_14) ;  /* 0xfffffffd00dc7547 */ /* 0x000fea000b83ffff */
.L_x_9:
[----:B----4-:R-:W1:Y:S01]  /*16e0*/  LDC.64 R4, c[0x0][0x390] ;  /* 0x0000e400ff047b82 */ /* 0x010e620000000a00 */
[----:B--2---:R-:W-:-:S04]  /*16f0*/  IMAD R7, R2, R16, R0 ;  /* 0x0000001002077224 */ /* 0x004fc800078e0200 */
[----:B-1----:R-:W-:-:S06]  /*1700*/  IMAD.WIDE.U32 R4, R7, 0x4, R4 ;  /* 0x0000000407047825 */ /* 0x002fcc00078e0004 */
[----:B------:R-:W2:Y:S02]  /*1710*/  LDG.E R4, desc[UR10][R4.64] ;  /* 0x0000000a04047981 */ /* 0x000ea4000c1e1900 */
[----:B--2---:R-:W-:-:S04]  /*1720*/  FADD R7, -R4, 1 ;  /* 0x3f80000004077421 */ /* 0x004fc80000000100 */
[----:B------:R-:W-:-:S04]  /*1730*/  FMUL R6, R4, R7 ;  /* 0x0000000704067220 */ /* 0x000fc80000400000 */
[----:B------:R-:W-:-:S05]  /*1740*/  FMUL R6, R6, R15 ;  /* 0x0000000f06067220 */ /* 0x000fca0000400000 */
[----:B------:R1:W-:Y:S02]  /*1750*/  STS [R3], R6 ;  /* 0x0000000603007388 */ /* 0x0003e40000000800 */
.L_x_8:
[----:B------:R-:W-:Y:S05]  /*1760*/  BSYNC.RECONVERGENT B0 ;  /* 0x0000000000007941 */ /* 0x000fea0003800200 */
.L_x_7:
[----:B------:R-:W-:Y:S06]  /*1770*/  BAR.SYNC.DEFER_BLOCKING 0x0 ;  /* 0x0000000000007b1d */ /* 0x000fec0000010000 */
[----:B------:R-:W-:Y:S05]  /*1780*/  @!P0 EXIT ;  /* 0x000000000000894d */ /* 0x000fea0003800000 */
[----:B01----:R-:W0:Y:S01]  /*1790*/  LDS R3, [R3] ;  /* 0x0000000003037984 */ /* 0x003e220000000800 */
[----:B----4-:R-:W1:Y:S08]  /*17a0*/  LDC R5, c[0x0][0x3d0] ;  /* 0x0000f400ff057b82 */ /* 0x010e700000000800 */
[----:B--23--:R-:W2:Y:S01]  /*17b0*/  LDC.64 R6, c[0x0][0x3b8] ;  /* 0x0000ee00ff067b82 */ /* 0x00cea20000000a00 */
[----:B-1----:R-:W-:Y:S01]  /*17c0*/  ISETP.GE.AND P0, PT, R5, 0x1, PT ;  /* 0x000000010500780c */ /* 0x002fe20003f06270 */
[----:B--2---:R-:W-:-:S05]  /*17d0*/  IMAD.WIDE.U32 R6, R0, 0x4, R6 ;  /* 0x0000000400067825 */ /* 0x004fca00078e0006 */
[----:B0-----:R0:W-:Y:S07]  /*17e0*/  REDG.E.ADD.F32.FTZ.RN.STRONG.GPU desc[UR10][R6.64], R3 ;  /* 0x00000003060079a6 */ /* 0x0011ee000c12f30a */
[----:B------:R-:W-:Y:S05]  /*17f0*/  @!P0 EXIT ;  /* 0x000000000000894d */ /* 0x000fea0003800000 */
[C---:B------:R-:W-:Y:S01]  /*1800*/  ISETP.GE.U32.AND P1, PT, R5.reuse, 0x10, PT ;  /* 0x000000100500780c */ /* 0x040fe20003f26070 */
[----:B0-----:R-:W-:Y:S01]  /*1810*/  HFMA2 R7, -RZ, RZ, 0, 0 ;  /* 0x00000000ff077431 */ /* 0x001fe200000001ff */
[----:B------:R-:W-:Y:S01]  /*1820*/  LOP3.LUT R12, R5, 0xf, RZ, 0xc0, !PT ;  /* 0x0000000f050c7812 */ /* 0x000fe200078ec0ff */
[-C--:B------:R-:W-:Y:S02]  /*1830*/  IMAD R2, R2, R5.reuse, RZ ;  /* 0x0000000502027224 */ /* 0x080fe400078e02ff */
[----:B------:R-:W-:Y:S01]  /*1840*/  IMAD R0, R0, R5, RZ ;  /* 0x0000000500007224 */ /* 0x000fe200078e02ff */
[----:B------:R-:W-:-:S07]  /*1850*/  ISETP.NE.AND P0, PT, R12, RZ, PT ;  /* 0x000000ff0c00720c */ /* 0x000fce0003f05270 */
[----:B------:R-:W-:Y:S06]  /*1860*/  @!P1 BRA `(.L_x_15) ;  /* 0x0000000400149947 */ /* 0x000fec0003800000 */
[----:B------:R-:W0:Y:S01]  /*1870*/  LDC.64 R8, c[0x0][0x380] ;  /* 0x0000e000ff087b82 */ /* 0x000e220000000a00 */
[----:B------:R-:W-:-:S04]  /*1880*/  LOP3.LUT R7, R5, 0x7ffffff0, RZ, 0xc0, !PT ;  /* 0x7ffffff005077812 */ /* 0x000fc800078ec0ff */
[----:B------:R-:W-:-:S03]  /*1890*/  IADD3 R4, PT, PT, -R7, RZ, RZ ;  /* 0x000000ff07047210 */ /* 0x000fc60007ffe1ff */
[----:B------:R-:W1:Y:S01]  /*18a0*/  LDC.64 R10, c[0x0][0x3b0] ;  /* 0x0000ec00ff0a7b82 */ /* 0x000e620000000a00 */
[----:B0-----:R-:W-:-:S03]  /*18b0*/  IMAD.WIDE.U32 R8, R2, 0x4, R8 ;  /* 0x0000000402087825 */ /* 0x001fc600078e0008 */
[----:B------:R-:W-:Y:S01]  /*18c0*/  IADD3 R6, P1, PT, R8, 0x20, RZ ;  /* 0x0000002008067810 */ /* 0x000fe20007f3e0ff */
[----:B-1----:R-:W-:-:S03]  /*18d0*/  IMAD.WIDE.U32 R10, R0, 0x4, R10 ;  /* 0x00000004000a7825 */ /* 0x002fc600078e000a */
[----:B------:R-:W-:Y:S02]  /*18e0*/  IADD3.X R13, PT, PT, RZ, R9, RZ, P1, !PT ;  /* 0x00000009ff0d7210 */ /* 0x000fe40000ffe4ff */
[----:B------:R-:W-:-:S04]  /*18f0*/  IADD3 R14, P2, PT, R10, 0x20, RZ ;  /* 0x000000200a0e7810 */ /* 0x000fc80007f5e0ff */
[----:B------:R-:W-:-:S09]  /*1900*/  IADD3.X R15, PT, PT, RZ, R11, RZ, P2, !PT ;  /* 0x0000000bff0f7210 */ /* 0x000fd200017fe4ff */
.L_x_16:
[----:B------:R-:W-:Y:S02]  /*1910*/  MOV R8, R6 ;  /* 0x0000000600087202 */ /* 0x000fe40000000f00 */
[----:B------:R-:W-:-:S05]  /*1920*/  MOV R9, R13 ;  /* 0x0000000d00097202 */ /* 0x000fca0000000f00 */
[----:B------:R-:W2:Y:S01]  /*1930*/  LDG.E R6, desc[UR10][R8.64+-0x20] ;  /* 0xffffe00a08067981 */ /* 0x000ea2000c1e1900 */
[----:B-1----:R-:W-:Y:S02]  /*1940*/  MOV R10, R14 ;  /* 0x0000000e000a7202 */ /* 0x002fe40000000f00 */
        /* <DEDUP_REMOVED lines=12> */
[----:B------:R-:W0:Y:S02]  /*1a10*/  LDG.E R6, desc[UR10][R8.64+-0x10] ;  /* 0xfffff00a08067981 */ /* 0x000e24000c1e1900 */
[----:B0-----:R-:W-:-:S05]  /*1a20*/  FMUL R13, R3, R6 ;  /* 0x00000006030d7220 */ /* 0x001fca0000400000 */
[----:B------:R0:W-:Y:S04]  /*1a30*/  REDG.E.ADD.F32.FTZ.RN.STRONG.GPU desc[UR10][R10.64+-0x10], R13 ;  /* 0xfffff00d0a0079a6 */ /* 0x0001e8000c12f30a */
[----:B------:R-:W1:Y:S02]  /*1a40*/  LDG.E R6, desc[UR10][R8.64+-0xc] ;  /* 0xfffff40a08067981 */ /* 0x000e64000c1e1900 */
[----:B-1----:R-:W-:-:S05]  /*1a50*/  FMUL R15, R3, R6 ;  /* 0x00000006030f7220 */ /* 0x002fca0000400000 */
        /* <DEDUP_REMOVED lines=18> */
[----:B------:R-:W-:Y:S04]  /*1b80*/  REDG.E.ADD.F32.FTZ.RN.STRONG.GPU desc[UR10][R10.64+0xc], R19 ;  /* 0x00000c130a0079a6 */ /* 0x000fe8000c12f30a */
[----:B------:R-:W0:Y:S02]  /*1b90*/  LDG.E R6, desc[UR10][R8.64+0x10] ;  /* 0x0000100a08067981 */ /* 0x000e24000c1e1900 */
[----:B0-----:R-:W-:-:S05]  /*1ba0*/  FMUL R13, R3, R6 ;  /* 0x00000006030d7220 */ /* 0x001fca0000400000 */
[----:B------:R-:W-:Y:S04]  /*1bb0*/  REDG.E.ADD.F32.FTZ.RN.STRONG.GPU desc[UR10][R10.64+0x10], R13 ;  /* 0x0000100d0a0079a6 */ /* 0x000fe8000c12f30a */
[----:B------:R-:W1:Y:S02]  /*1bc0*/  LDG.E R6, desc[UR10][R8.64+0x14] ;  /* 0x0000140a08067981 */ /* 0x000e64000c1e1900 */
[----:B-1----:R-:W-:-:S05]  /*1bd0*/  FMUL R15, R3, R6 ;  /* 0x00000006030f7220 */ /* 0x002fca0000400000 */
[----:B------:R0:W-:Y:S04]  /*1be0*/  REDG.E.ADD.F32.FTZ.RN.STRONG.GPU desc[UR10][R10.64+0x14], R15 ;  /* 0x0000140f0a0079a6 */ /* 0x0001e8000c12f30a */
[----:B------:R-:W2:Y:S01]  /*1bf0*/  LDG.E R6, desc[UR10][R8.64+0x18] ;  /* 0x0000180a08067981 */ /* 0x000ea2000c1e1900 */
[----:B------:R-:W-:Y:S01]  /*1c00*/  IADD3 R4, PT, PT, R4, 0x10, RZ ;  /* 0x0000001004047810 */ /* 0x000fe20007ffe0ff */
[----:B--2---:R-:W-:-:S05]  /*1c10*/  FMUL R17, R3, R6 ;  /* 0x0000000603117220 */ /* 0x004fca0000400000 */
[----:B------:R1:W-:Y:S04]  /*1c20*/  REDG.E.ADD.F32.FTZ.RN.STRONG.GPU desc[UR10][R10.64+0x18], R17 ;  /* 0x000018110a0079a6 */ /* 0x0003e8000c12f30a */
[----:B------:R-:W2:Y:S01]  /*1c30*/  LDG.E R6, desc[UR10][R8.64+0x1c] ;  /* 0x00001c0a08067981 */ /* 0x000ea2000c1e1900 */
[----:B------:R-:W-:Y:S02]  /*1c40*/  ISETP.NE.AND P1, PT, R4, RZ, PT ;  /* 0x000000ff0400720c */ /* 0x000fe40003f25270 */
[----:B------:R-:W-:-:S04]  /*1c50*/  IADD3 R14, P3, PT, R10, 0x40, RZ ;  /* 0x000000400a0e7810 */ /* 0x000fc80007f7e0ff */
[----:B0-----:R-:W-:Y:S01]  /*1c60*/  IADD3.X R15, PT, PT, RZ, R11, RZ, P3, !PT ;  /* 0x0000000bff0f7210 */ /* 0x001fe20001ffe4ff */
[----:B--2---:R-:W-:Y:S01]  /*1c70*/  FMUL R19, R3, R6 ;  /* 0x0000000603137220 */ /* 0x004fe20000400000 */
[----:B------:R-:W-:-:S04]  /*1c80*/  IADD3 R6, P2, PT, R8, 0x40, RZ ;  /* 0x0000004008067810 */ /* 0x000fc80007f5e0ff */
[----:B------:R1:W-:Y:S01]  /*1c90*/  REDG.E.ADD.F32.FTZ.RN.STRONG.GPU desc[UR10][R10.64+0x1c], R19 ;  /* 0x00001c130a0079a6 */ /* 0x0003e2000c12f30a */
[----:B------:R-:W-:Y:S01]  /*1ca0*/  IADD3.X R13, PT, PT, RZ, R9, RZ, P2, !PT ;  /* 0x00000009ff0d7210 */ /* 0x000fe200017fe4ff */
[----:B------:R-:W-:Y:S07]  /*1cb0*/  @P1 BRA `(.L_x_16) ;  /* 0xfffffffc00141947 */ /* 0x000fee000383ffff */
.L_x_15:
[----:B------:R-:W-:Y:S05]  /*1cc0*/  @!P0 EXIT ;  /* 0x000000000000894d */ /* 0x000fea0003800000 */
[----:B------:R-:W-:Y:S02]  /*1cd0*/  ISETP.GE.U32.AND P1, PT, R12, 0x8, PT ;  /* 0x000000080c00780c */ /* 0x000fe40003f26070 */
[----:B------:R-:W-:-:S04]  /*1ce0*/  LOP3.LUT R6, R5, 0x7, RZ, 0xc0, !PT ;  /* 0x0000000705067812 */ /* 0x000fc800078ec0ff */
[----:B------:R-:W-:-:S07]  /*1cf0*/  ISETP.NE.AND P0, PT, R6, RZ, PT ;  /* 0x000000ff0600720c */ /* 0x000fce0003f05270 */
[----:B------:R-:W-:Y:S06]  /*1d00*/  @!P1 BRA `(.L_x_17) ;  /* 0x0000000000a49947 */ /* 0x000fec0003800000 */
[----:B-1----:R-:W0:Y:S01]  /*1d10*/  LDC.64 R10, c[0x0][0x380] ;  /* 0x0000e000ff0a7b82 */ /* 0x002e220000000a00 */
[----:B------:R-:W-:Y:S01]  /*1d20*/  IADD3 R9, PT, PT, R2, R7, RZ ;  /* 0x0000000702097210 */ /* 0x000fe20007ffe0ff */
[----:B------:R-:W1:Y:S06]  /*1d30*/  LDCU.64 UR4, c[0x0][0x3b0] ;  /* 0x00007600ff0477ac */ /* 0x000e6c0008000a00 */
[----:B------:R-:W2:Y:S08]  /*1d40*/  LDC.64 R16, c[0x0][0x380] ;  /* 0x0000e000ff107b82 */ /* 0x000eb00000000a00 */
[----:B------:R-:W3:Y:S01]  /*1d50*/  LDC.64 R12, c[0x0][0x3b0] ;  /* 0x0000ec00ff0c7b82 */ /* 0x000ee20000000a00 */
[----:B0-----:R-:W-:-:S06]  /*1d60*/  IMAD.WIDE.U32 R10, R9, 0x4, R10 ;  /* 0x00000004090a7825 */ /* 0x001fcc00078e000a */
[----:B------:R-:W4:Y:S01]  /*1d70*/  LDG.E R10, desc[UR10][R10.64] ;  /* 0x0000000a0a0a7981 */ /* 0x000f22000c1e1900 */
[-C--:B------:R-:W-:Y:S02]  /*1d80*/  IADD3 R4, P1, PT, R2, R7.reuse, RZ ;  /* 0x0000000702047210 */ /* 0x080fe40007f3e0ff */
[----:B------:R-:W-:Y:S02]  /*1d90*/  IADD3 R9, PT, PT, R0, R7, RZ ;  /* 0x0000000700097210 */ /* 0x000fe40007ffe0ff */
[----:B------:R-:W-:Y:S02]  /*1da0*/  IADD3.X R14, PT, PT, RZ, RZ, RZ, P1, !PT ;  /* 0x000000ffff0e7210 */ /* 0x000fe40000ffe4ff */
[----:B--2---:R-:W-:Y:S01]  /*1db0*/  LEA R8, P1, R4, R16, 0x2 ;  /* 0x0000001004087211 */ /* 0x004fe200078210ff */
[----:B---3--:R-:W-:-:S03]  /*1dc0*/  IMAD.WIDE.U32 R12, R9, 0x4, R12 ;  /* 0x00000004090c7825 */ /* 0x008fc600078e000c */
[----:B------:R-:W-:Y:S01]  /*1dd0*/  LEA.HI.X R9, R4, R17, R14, 0x2, P1 ;  /* 0x0000001104097211 */ /* 0x000fe200008f140e */
[----:B----4-:R-:W-:-:S05]  /*1de0*/  FMUL R15, R3, R10 ;  /* 0x0000000a030f7220 */ /* 0x010fca0000400000 */
[----:B------:R0:W-:Y:S04]  /*1df0*/  REDG.E.ADD.F32.FTZ.RN.STRONG.GPU desc[UR10][R12.64], R15 ;  /* 0x0000000f0c0079a6 */ /* 0x0001e8000c12f30a */
[----:B------:R-:W2:Y:S01]  /*1e00*/  LDG.E R4, desc[UR10][R8.64+0x4] ;  /* 0x0000040a08047981 */ /* 0x000ea2000c1e1900 */
[----:B------:R-:W-:-:S04]  /*1e10*/  IADD3 R11, P1, PT, R0, R7, RZ ;  /* 0x00000007000b7210 */ /* 0x000fc80007f3e0ff */
        /* <DEDUP_REMOVED lines=8> */
[----:B------:R-:W0:Y:S02]  /*1ea0*/  LDG.E R4, desc[UR10][R8.64+0xc] ;  /* 0x00000c0a08047981 */ /* 0x000e24000c1e1900 */
[----:B0-----:R-:W-:-:S05]  /*1eb0*/  FMUL R13, R3, R4 ;  /* 0x00000004030d7220 */ /* 0x001fca0000400000 */
[----:B------:R0:W-:Y:S04]  /*1ec0*/  REDG.E.ADD.F32.FTZ.RN.STRONG.GPU desc[UR10][R10.64+0xc], R13 ;  /* 0x00000c0d0a0079a6 */ /* 0x0001e8000c12f30a */
[----:B------:R-:W3:Y:S02]  /*1ed0*/  LDG.E R4, desc[UR10][R8.64+0x10] ;  /* 0x0000100a08047981 */ /* 0x000ee4000c1e1900 */
[----:B---3--:R-:W-:-:S05]  /*1ee0*/  FMUL R15, R3, R4 ;  /* 0x00000004030f7220 */ /* 0x008fca0000400000 */
[----:B------:R3:W-:Y:S04]  /*1ef0*/  REDG.E.ADD.F32.FTZ.RN.STRONG.GPU desc[UR10][R10.64+0x10], R15 ;  /* 0x0000100f0a0079a6 */ /* 0x0007e8000c12f30a */
[----:B------:R-:W1:Y:S02]  /*1f00*/  LDG.E R4, desc[UR10][R8.64+0x14] ;  /* 0x0000140a08047981 */ /* 0x000e64000c1e1900 */
[----:B-1----:R-:W-:-:S05]  /*1f10*/  FMUL R17, R3, R4 ;  /* 0x0000000403117220 */ /* 0x002fca0000400000 */
[----:B------:R3:W-:Y:S04]  /*1f20*/  REDG.E.ADD.F32.FTZ.RN.STRONG.GPU desc[UR10][R10.64+0x14], R17 ;  /* 0x000014110a0079a6 */ /* 0x0007e8000c12f30a */
[----:B------:R-:W2:Y:S02]  /*1f30*/  LDG.E R4, desc[UR10][R8.64+0x18] ;  /* 0x0000180a08047981 */ /* 0x000ea4000c1e1900 */
[----:B--2---:R-:W-:-:S05]  /*1f40*/  FMUL R19, R3, R4 ;  /* 0x0000000403137220 */ /* 0x004fca0000400000 */
[----:B------:R3:W-:Y:S04]  /*1f50*/  REDG.E.ADD.F32.FTZ.RN.STRONG.GPU desc[UR10][R10.64+0x18], R19 ;  /* 0x000018130a0079a6 */ /* 0x0007e8000c12f30a */
[----:B------:R-:W0:Y:S02]  /*1f60*/  LDG.E R4, desc[UR10][R8.64+0x1c] ;  /* 0x00001c0a08047981 */ /* 0x000e24000c1e1900 */
[----:B0-----:R-:W-:-:S05]  /*1f70*/  FMUL R13, R3, R4 ;  /* 0x00000004030d7220 */ /* 0x001fca0000400000 */
[----:B------:R3:W-:Y:S01]  /*1f80*/  REDG.E.ADD.F32.FTZ.RN.STRONG.GPU desc[UR10][R10.64+0x1c], R13 ;  /* 0x00001c0d0a0079a6 */ /* 0x0007e2000c12f30a */
[----:B------:R-:W-:-:S07]  /*1f90*/  IADD3 R7, PT, PT, R7, 0x8, RZ ;  /* 0x0000000807077810 */ /* 0x000fce0007ffe0ff */
.L_x_17:
[----:B------:R-:W-:Y:S05]  /*1fa0*/  @!P0 EXIT ;  /* 0x000000000000894d */ /* 0x000fea0003800000 */
[----:B------:R-:W-:Y:S02]  /*1fb0*/  ISETP.GE.U32.AND P1, PT, R6, 0x4, PT ;  /* 0x000000040600780c */ /* 0x000fe40003f26070 */
[----:B------:R-:W-:-:S04]  /*1fc0*/  LOP3.LUT R5, R5, 0x3, RZ, 0xc0, !PT ;  /* 0x0000000305057812 */ /* 0x000fc800078ec0ff */
[----:B------:R-:W-:-:S07]  /*1fd0*/  ISETP.NE.AND P0, PT, R5, RZ, PT ;  /* 0x000000ff0500720c */ /* 0x000fce0003f05270 */
[----:B------:R-:W-:Y:S06]  /*1fe0*/  @!P1 BRA `(.L_x_18) ;  /* 0x0000000000749947 */ /* 0x000fec0003800000 */
[----:B------:R-:W0:Y:S01]  /*1ff0*/  LDC.64 R8, c[0x0][0x380] ;  /* 0x0000e000ff087b82 */ /* 0x000e220000000a00 */
[----:B-1-3--:R-:W-:Y:S01]  /*2000*/  IADD3 R11, PT, PT, R2, R7, RZ ;  /* 0x00000007020b7210 */ /* 0x00afe20007ffe0ff */
        /* <DEDUP_REMOVED lines=20> */
[----:B------:R-:W3:Y:S02]  /*2150*/  LDG.E R4, desc[UR10][R8.64+0x8] ;  /* 0x0000080a08047981 */ /* 0x000ee4000c1e1900 */
[----:B---3--:R-:W-:-:S05]  /*2160*/  FMUL R19, R3, R4 ;  /* 0x0000000403137220 */ /* 0x008fca0000400000 */
[----:B------:R2:W-:Y:S04]  /*2170*/  REDG.E.ADD.F32.FTZ.RN.STRONG.GPU desc[UR10][R10.64+0x8], R19 ;  /* 0x000008130a0079a6 */ /* 0x0005e8000c12f30a */
[----:B------:R-:W0:Y:S02]  /*2180*/  LDG.E R4, desc[UR10][R8.64+0xc] ;  /* 0x00000c0a08047981 */ /* 0x000e24000c1e1900 */
[----:B0-----:R-:W-:-:S05]  /*2190*/  FMUL R13, R3, R4 ;  /* 0x00000004030d7220 */ /* 0x001fca0000400000 */
[----:B------:R2:W-:Y:S01]  /*21a0*/  REDG.E.ADD.F32.FTZ.RN.STRONG.GPU desc[UR10][R10.64+0xc], R13 ;  /* 0x00000c0d0a0079a6 */ /* 0x0005e2000c12f30a */
[----:B------:R-:W-:-:S07]  /*21b0*/  IADD3 R7, PT, PT, R7, 0x4, RZ ;  /* 0x0000000407077810 */ /* 0x000fce0007ffe0ff */
.L_x_18:
[----:B------:R-:W-:Y:S05]  /*21c0*/  @!P0 EXIT ;  /* 0x000000000000894d */ /* 0x000fea0003800000 */
[----:B------:R-:W0:Y:S01]  /*21d0*/  LDC.64 R8, c[0x0][0x3b0] ;  /* 0x0000ec00ff087b82 */ /* 0x000e220000000a00 */
[-C--:B--23--:R-:W-:Y:S02]  /*21e0*/  IADD3 R13, PT, PT, R0, R7.reuse, RZ ;  /* 0x00000007000d7210 */ /* 0x08cfe40007ffe0ff */
[----:B------:R-:W-:Y:S02]  /*21f0*/  IADD3 R15, PT, PT, R2, R7, RZ ;  /* 0x00000007020f7210 */ /* 0x000fe40007ffe0ff */
[----:B------:R-:W-:-:S03]  /*2200*/  IADD3 R0, PT, PT, -R5, RZ, RZ ;  /* 0x000000ff05007210 */ /* 0x000fc60007ffe1ff */
[----:B-1----:R-:W1:Y:S01]  /*2210*/  LDC.64 R10, c[0x0][0x380] ;  /* 0x0000e000ff0a7b82 */ /* 0x002e620000000a00 */
[----:B0-----:R-:W-:-:S04]  /*2220*/  IMAD.WIDE.U32 R6, R13, 0x4, R8 ;  /* 0x000000040d067825 */ /* 0x001fc800078e0008 */
[----:B-1----:R-:W-:Y:S01]  /*2230*/  IMAD.WIDE.U32 R8, R15, 0x4, R10 ;  /* 0x000000040f087825 */ /* 0x002fe200078e000a */
[----:B------:R-:W-:-:S07]  /*2240*/  MOV R11, R7 ;  /* 0x00000007000b7202 */ /* 0x000fce0000000f00 */
.L_x_19:
[----:B0-----:R-:W-:Y:S02]  /*2250*/  MOV R4, R8 ;  /* 0x0000000800047202 */ /* 0x001fe40000000f00 */
[----:B------:R-:W-:-:S05]  /*2260*/  MOV R5, R9 ;  /* 0x0000000900057202 */ /* 0x000fca0000000f00 */
[----:B------:R0:W2:Y:S01]  /*2270*/  LDG.E R2, desc[UR10][R4.64] ;  /* 0x0000000a04027981 */ /* 0x0000a2000c1e1900 */
[----:B------:R-:W-:-:S04]  /*2280*/  IADD3 R0, PT, PT, R0, 0x1, RZ ;  /* 0x0000000100007810 */ /* 0x000fc80007ffe0ff */
[----:B------:R-:W-:Y:S02]  /*2290*/  ISETP.NE.AND P0, PT, R0, RZ, PT ;  /* 0x000000ff0000720c */ /* 0x000fe40003f05270 */
[----:B0-----:R-:W-:Y:S02]  /*22a0*/  MOV R4, R6 ;  /* 0x0000000600047202 */ /* 0x001fe40000000f00 */
[-C--:B------:R-:W-:Y:S02]  /*22b0*/  MOV R5, R11.reuse ;  /* 0x0000000b00057202 */ /* 0x080fe40000000f00 */
[----:B------:R-:W-:Y:S02]  /*22c0*/  IADD3 R6, P1, PT, R6, 0x4, RZ ;  /* 0x0000000406067810 */ /* 0x000fe40007f3e0ff */
[----:B------:R-:W-:Y:S02]  /*22d0*/  IADD3 R8, P2, PT, R8, 0x4, RZ ;  /* 0x0000000408087810 */ /* 0x000fe40007f5e0ff */
[----:B------:R-:W-:-:S02]  /*22e0*/  IADD3.X R11, PT, PT, RZ, R11, RZ, P1, !PT ;  /* 0x0000000bff0b7210 */ /* 0x000fc40000ffe4ff */
[----:B------:R-:W-:Y:S01]  /*22f0*/  IADD3.X R9, PT, PT, RZ, R9, RZ, P2, !PT ;  /* 0x00000009ff097210 */ /* 0x000fe200017fe4ff */
[----:B--2---:R-:W-:-:S05]  /*2300*/  FMUL R7, R3, R2 ;  /* 0x0000000203077220 */ /* 0x004fca0000400000 */
[----:B------:R0:W-:Y:S01]  /*2310*/  REDG.E.ADD.F32.FTZ.RN.STRONG.GPU desc[UR10][R4.64], R7 ;  /* 0x00000007040079a6 */ /* 0x0001e2000c12f30a */
[----:B------:R-:W-:Y:S05]  /*2320*/  @P0 BRA `(.L_x_19) ;  /* 0xfffffffc00c80947 */ /* 0x000fea000383ffff */
[----:B------:R-:W-:Y:S05]  /*2330*/  EXIT ;  /* 0x000000000000794d */ /* 0x000fea0003800000 */
.L_x_20:
[----:B------:R-:W-:-:S00]  /*2340*/  BRA `(.L_x_20) ;  /* 0xfffffffc00fc7947 */ /* 0x000fc0000383ffff */
[----:B------:R-:W-:-:S00]  /*2350*/  NOP ;  /* 0x0000000000007918 */ /* 0x000fc00000000000 */
        /* <DEDUP_REMOVED lines=10> */
.L_x_51:


//--------------------- .text._Z14kernel_forwardPKfiS0_S0_PfS0_S0_S1_iii --------------------------
	.section	.text._Z14kernel_forwardPKfiS0_S0_PfS0_S0_S1_iii,"ax",@progbits
	.align	128
        .global         _Z14kernel_forwardPKfiS0_S0_PfS0_S0_S1_iii
        .type           _Z14kernel_forwardPKfiS0_S0_PfS0_S0_S1_iii,@function
        .size           _Z14kernel_forwardPKfiS0_S0_PfS0_S0_S1_iii,(.L_x_50 - _Z14kernel_forwardPKfiS0_S0_PfS0_S0_S1_iii)
        .other          _Z14kernel_forwardPKfiS0_S0_PfS0_S0_S1_iii,@"STO_CUDA_ENTRY STV_DEFAULT"
_Z14kernel_forwardPKfiS0_S0_PfS0_S0_S1_iii:
.text._Z14kernel_forwardPKfiS0_S0_PfS0_S0_S1_iii:
[----:B------:R-:W-:Y:S01]  /*0000*/  LDC R1, c[0x0][0x37c] ;  /* 0x0000df00ff017b82 */ /* 0x000fe20000000800 */
[----:B------:R-:W0:Y:S01]  /*0010*/  S2R R6, SR_TID.X ;  /* 0x0000000000067919 */ /* 0x000e220000002100 */
[----:B------:R-:W1:Y:S06]  /*0020*/  LDCU UR4, c[0x0][0x3c4] ;  /* 0x00007880ff0477ac */ /* 0x000e6c0008000800 */
[----:B------:R-:W2:Y:S01]  /*0030*/  S2UR UR12, SR_CTAID.X ;  /* 0x00000000000c79c3 */ /* 0x000ea20000002500 */
[----:B------:R-:W-:Y:S01]  /*0040*/  BSSY.RECONVERGENT B0, `(.L_x_21) ;  /* 0x00000e3000007945 */ /* 0x000fe20003800200 */
[----:B------:R-:W3:Y:S06]  /*0050*/  LDCU.64 UR10, c[0x0][0x358] ;  /* 0x00006b00ff0a77ac */ /* 0x000eec0008000a00 */
[----:B------:R-:W2:Y:S01]  /*0060*/  LDC R0, c[0x0][0x388] ;  /* 0x0000e200ff007b82 */ /* 0x000ea20000000800 */
[----:B-1----:R-:W-:-:S04]  /*0070*/  MOV R7, UR4 ;  /* 0x0000000400077c02 */ /* 0x002fc80008000f00 */
[----:B0-----:R-:W-:-:S04]  /*0080*/  ISETP.GE.AND P0, PT, R6, R7, PT ;  /* 0x000000070600720c */ /* 0x001fc80003f06270 */
[----:B--2---:R-:W-:-:S13]  /*0090*/  ISETP.LE.OR P0, PT, R0, UR12, P0 ;  /* 0x0000000c00007c0c */ /* 0x004fda0008703670 */
[----:B---3--:R-:W-:Y:S05]  /*00a0*/  @P0 BRA `(.L_x_22) ;  /* 0x0000000c00700947 */ /* 0x008fea0003800000 */
[----:B------:R-:W0:Y:S01]  /*00b0*/  LDCU UR6, c[0x0][0x3c0] ;  /* 0x00007800ff0677ac */ /* 0x000e220008000800 */
[----:B------:R-:W-:Y:S01]  /*00c0*/  HFMA2 R14, -RZ, RZ, 0, 0 ;  /* 0x00000000ff0e7431 */ /* 0x000fe200000001ff */
[----:B0-----:R-:W-:-:S09]  /*00d0*/  UISETP.GE.AND UP0, UPT, UR6, 0x1, UPT ;  /* 0x000000010600788c */ /* 0x001fd2000bf06270 */
[----:B------:R-:W-:Y:S05]  /*00e0*/  BRA.U !UP0, `(.L_x_23) ;  /* 0x0000000908d87547 */ /* 0x000fea000b800000 */
[----:B------:R-:W-:Y:S02]  /*00f0*/  UISETP.GE.U32.AND UP1, UPT, UR6, 0x10, UPT ;  /* 0x000000100600788c */ /* 0x000fe4000bf26070 */
[----:B------:R-:W-:Y:S01]  /*0100*/  IMAD R0, R6, UR6, RZ ;  /* 0x0000000606007c24 */ /* 0x000fe2000f8e02ff */
[----:B------:R-:W-:Y:S01]  /*0110*/  ULOP3.LUT UR8, UR6, 0xf, URZ, 0xc0, !UPT ;  /* 0x0000000f06087892 */ /* 0x000fe2000f8ec0ff */
[----:B------:R-:W-:Y:S01]  /*0120*/  IMAD.MOV.U32 R14, RZ, RZ, RZ ;  /* 0x000000ffff0e7224 */ /* 0x000fe200078e00ff */
[----:B------:R-:W-:Y:S01]  /*0130*/  MOV R7, RZ ;  /* 0x000000ff00077202 */ /* 0x000fe20000000f00 */
[----:B------:R-:W-:Y:S02]  /*0140*/  UIMAD UR7, UR12, UR6, URZ ;  /* 0x000000060c0772a4 */ /* 0x000fe4000f8e02ff */
[----:B------:R-:W-:Y:S01]  /*0150*/  UISETP.NE.AND UP0, UPT, UR8, URZ, UPT ;  /* 0x000000ff0800728c */ /* 0x000fe2000bf05270 */
[----:B------:R-:W-:Y:S10]  /*0160*/  BRA.U !UP1, `(.L_x_24) ;  /* 0x0000000509147547 */ /* 0x000ff4000b800000 */
[----:B------:R-:W0:Y:S01]  /*0170*/  LDC.64 R2, c[0x0][0x390] ;  /* 0x0000e400ff027b82 */ /* 0x000e220000000a00 */
[----:B------:R-:W1:Y:S01]  /*0180*/  LDCU.64 UR4, c[0x0][0x380] ;  /* 0x00007000ff0477ac */ /* 0x000e620008000a00 */
[----:B------:R-:W-:Y:S01]  /*0190*/  IMAD.MOV.U32 R14, RZ, RZ, RZ ;  /* 0x000000ffff0e7224 */ /* 0x000fe200078e00ff */
[----:B------:R-:W-:-:S06]  /*01a0*/  ULOP3.LUT UR9, UR6, 0x7ffffff0, URZ, 0xc0, !UPT ;  /* 0x7ffffff006097892 */ /* 0x000fcc000f8ec0ff */
[----:B------:R-:W-:Y:S01]  /*01b0*/  MOV R7, UR9 ;  /* 0x0000000900077c02 */ /* 0x000fe20008000f00 */
[----:B-1----:R-:W-:-:S04]  /*01c0*/  UIMAD.WIDE.U32 UR4, UR7, 0x4, UR4 ;  /* 0x00000004070478a5 */ /* 0x002fc8000f8e0004 */
[----:B------:R-:W-:Y:S01]  /*01d0*/  UIADD3 UR13, UP1, UPT, UR4, 0x20, URZ ;  /* 0x00000020040d7890 */ /* 0x000fe2000ff3e0ff */
[----:B0-----:R-:W-:-:S03]  /*01e0*/  IMAD.WIDE.U32 R2, R0, 0x4, R2 ;  /* 0x0000000400027825 */ /* 0x001fc600078e0002 */
[----:B------:R-:W-:Y:S01]  /*01f0*/  UIADD3.X UR4, UPT, UPT, URZ, UR5, URZ, UP1, !UPT ;  /* 0x00000005ff047290 */ /* 0x000fe20008ffe4ff */
[----:B------:R-:W-:Y:S01]  /*0200*/  IADD3 R2, P0, PT, R2, 0x20, RZ ;  /* 0x0000002002027810 */ /* 0x000fe20007f1e0ff */
[----:B------:R-:W-:Y:S01]  /*0210*/  UIADD3 UR5, UPT, UPT, -UR9, URZ, URZ ;  /* 0x000000ff09057290 */ /* 0x000fe2000fffe1ff */
[----:B------:R-:W-:Y:S02]  /*0220*/  MOV R4, UR13 ;  /* 0x0000000d00047c02 */ /* 0x000fe40008000f00 */
[----:B------:R-:W-:Y:S01]  /*0230*/  IADD3.X R3, PT, PT, RZ, R3, RZ, P0, !PT ;  /* 0x00000003ff037210 */ /* 0x000fe200007fe4ff */
[----:B------:R-:W-:-:S08]  /*0240*/  IMAD.U32 R5, RZ, RZ, UR4 ;  /* 0x00000004ff057e24 */ /* 0x000fd0000f8e00ff */
.L_x_25:
[----:B------:R-:W2:Y:S04]  /*0250*/  LDG.E R15, desc[UR10][R2.64+-0x20] ;  /* 0xffffe00a020f7981 */ /* 0x000ea8000c1e1900 */
[----:B------:R-:W2:Y:S04]  /*0260*/  LDG.E R16, desc[UR10][R4.64+-0x20] ;  /* 0xffffe00a04107981 */ /* 0x000ea8000c1e1900 */
[----:B------:R-:W3:Y:S04]  /*0270*/  LDG.E R24, desc[UR10][R2.64+-0x1c] ;  /* 0xffffe40a02187981 */ /* 0x000ee8000c1e1900 */
[----:B------:R-:W3:Y:S04]  /*0280*/  LDG.E R25, desc[UR10][R4.64+-0x1c] ;  /* 0xffffe40a04197981 */ /* 0x000ee8000c1e1900 */
[----:B------:R-:W4:Y:S04]  /*0290*/  LDG.E R19, desc[UR10][R2.64+-0x18] ;  /* 0xffffe80a02137981 */ /* 0x000f28000c1e1900 */
[----:B------:R-:W4:Y:S04]  /*02a0*/  LDG.E R18, desc[UR10][R4.64+-0x18] ;  /* 0xffffe80a04127981 */ /* 0x000f28000c1e1900 */
[----:B------:R-:W5:Y:S04]  /*02b0*/  LDG.E R20, desc[UR10][R2.64+-0x14] ;  /* 0xffffec0a02147981 */ /* 0x000f68000c1e1900 */
        /* <DEDUP_REMOVED lines=9> */
[----:B------:R-:W5:Y:S01]  /*0350*/  LDG.E R17, desc[UR10][R4.64] ;  /* 0x0000000a04117981 */ /* 0x000f62000c1e1900 */
[----:B--2---:R-:W-:-:S03]  /*0360*/  FFMA R15, R15, R16, R14 ;  /* 0x000000100f0f7223 */ /* 0x004fc6000000000e */
[----:B------:R-:W2:Y:S04]  /*0370*/  LDG.E R16, desc[UR10][R2.64] ;  /* 0x0000000a02107981 */ /* 0x000ea8000c1e1900 */
[----:B------:R-:W2:Y:S01]  /*0380*/  LDG.E R14, desc[UR10][R2.64+0x4] ;  /* 0x0000040a020e7981 */ /* 0x000ea2000c1e1900 */
[----:B---3--:R-:W-:-:S03]  /*0390*/  FFMA R24, R24, R25, R15 ;  /* 0x0000001918187223 */ /* 0x008fc6000000000f */
[----:B------:R-:W3:Y:S01]  /*03a0*/  LDG.E R15, desc[UR10][R4.64+0x4] ;  /* 0x0000040a040f7981 */ /* 0x000ee2000c1e1900 */
[----:B----4-:R-:W-:-:S03]  /*03b0*/  FFMA R25, R19, R18, R24 ;  /* 0x0000001213197223 */ /* 0x010fc60000000018 */
[----:B------:R-:W4:Y:S04]  /*03c0*/  LDG.E R18, desc[UR10][R2.64+0x8] ;  /* 0x0000080a02127981 */ /* 0x000f28000c1e1900 */
[----:B------:R-:W4:Y:S01]  /*03d0*/  LDG.E R19, desc[UR10][R4.64+0x8] ;  /* 0x0000080a04137981 */ /* 0x000f22000c1e1900 */
[----:B-----5:R-:W-:-:S03]  /*03e0*/  FFMA R25, R20, R21, R25 ;  /* 0x0000001514197223 */ /* 0x020fc60000000019 */
[----:B------:R-:W5:Y:S04]  /*03f0*/  LDG.E R20, desc[UR10][R2.64+0xc] ;  /* 0x00000c0a02147981 */ /* 0x000f68000c1e1900 */
[----:B------:R-:W5:Y:S01]  /*0400*/  LDG.E R21, desc[UR10][R4.64+0xc] ;  /* 0x00000c0a04157981 */ /* 0x000f62000c1e1900 */
[----:B------:R-:W-:-:S03]  /*0410*/  FFMA R25, R22, R23, R25 ;  /* 0x0000001716197223 */ /* 0x000fc60000000019 */
[----:B------:R-:W5:Y:S04]  /*0420*/  LDG.E R22, desc[UR10][R2.64+0x10] ;  /* 0x0000100a02167981 */ /* 0x000f68000c1e1900 */
[----:B------:R-:W5:Y:S01]  /*0430*/  LDG.E R23, desc[UR10][R4.64+0x10] ;  /* 0x0000100a04177981 */ /* 0x000f62000c1e1900 */
[----:B------:R-:W-:-:S03]  /*0440*/  FFMA R26, R12, R13, R25 ;  /* 0x0000000d0c1a7223 */ /* 0x000fc60000000019 */
[----:B------:R-:W5:Y:S04]  /*0450*/  LDG.E R24, desc[UR10][R2.64+0x14] ;  /* 0x0000140a02187981 */ /* 0x000f68000c1e1900 */
[----:B------:R-:W5:Y:S04]  /*0460*/  LDG.E R25, desc[UR10][R4.64+0x14] ;  /* 0x0000140a04197981 */ /* 0x000f68000c1e1900 */
[----:B------:R-:W5:Y:S01]  /*0470*/  LDG.E R13, desc[UR10][R2.64+0x18] ;  /* 0x0000180a020d7981 */ /* 0x000f62000c1e1900 */
[----:B------:R-:W-:-:S03]  /*0480*/  FFMA R27, R11, R8, R26 ;  /* 0x000000080b1b7223 */ /* 0x000fc6000000001a */
[----:B------:R-:W5:Y:S04]  /*0490*/  LDG.E R12, desc[UR10][R4.64+0x18] ;  /* 0x0000180a040c7981 */ /* 0x000f68000c1e1900 */
[----:B------:R0:W5:Y:S04]  /*04a0*/  LDG.E R8, desc[UR10][R2.64+0x1c] ;  /* 0x00001c0a02087981 */ /* 0x000168000c1e1900 */
[----:B------:R1:W5:Y:S01]  /*04b0*/  LDG.E R11, desc[UR10][R4.64+0x1c] ;  /* 0x00001c0a040b7981 */ /* 0x000362000c1e1900 */
[----:B------:R-:W-:Y:S01]  /*04c0*/  FFMA R9, R10, R9, R27 ;  /* 0x000000090a097223 */ /* 0x000fe2000000001b */
[----:B------:R-:W-:-:S04]  /*04d0*/  UIADD3 UR5, UPT, UPT, UR5, 0x10, URZ ;  /* 0x0000001005057890 */ /* 0x000fc8000fffe0ff */
[----:B------:R-:W-:Y:S01]  /*04e0*/  UISETP.NE.AND UP1, UPT, UR5, URZ, UPT ;  /* 0x000000ff0500728c */ /* 0x000fe2000bf25270 */
[----:B0-----:R-:W-:Y:S02]  /*04f0*/  IADD3 R2, P0, PT, R2, 0x40, RZ ;  /* 0x0000004002027810 */ /* 0x001fe40007f1e0ff */
[----:B-1----:R-:W-:Y:S02]  /*0500*/  IADD3 R4, P1, PT, R4, 0x40, RZ ;  /* 0x0000004004047810 */ /* 0x002fe40007f3e0ff */
[----:B------:R-:W-:Y:S02]  /*0510*/  IADD3.X R3, PT, PT, RZ, R3, RZ, P0, !PT ;  /* 0x00000003ff037210 */ /* 0x000fe400007fe4ff */
[----:B------:R-:W-:Y:S01]  /*0520*/  IADD3.X R5, PT, PT, RZ, R5, RZ, P1, !PT ;  /* 0x00000005ff057210 */ /* 0x000fe20000ffe4ff */
[----:B--2---:R-:W-:-:S04]  /*0530*/  FFMA R9, R16, R17, R9 ;  /* 0x0000001110097223 */ /* 0x004fc80000000009 */
[----:B---3--:R-:W-:-:S04]  /*0540*/  FFMA R9, R14, R15, R9 ;  /* 0x0000000f0e097223 */ /* 0x008fc80000000009 */
[----:B----4-:R-:W-:-:S04]  /*0550*/  FFMA R9, R18, R19, R9 ;  /* 0x0000001312097223 */ /* 0x010fc80000000009 */
[----:B-----5:R-:W-:-:S04]  /*0560*/  FFMA R9, R20, R21, R9 ;  /* 0x0000001514097223 */ /* 0x020fc80000000009 */
[----:B------:R-:W-:-:S04]  /*0570*/  FFMA R9, R22, R23, R9 ;  /* 0x0000001716097223 */ /* 0x000fc80000000009 */
[----:B------:R-:W-:-:S04]  /*0580*/  FFMA R24, R24, R25, R9 ;  /* 0x0000001918187223 */ /* 0x000fc80000000009 */
[----:B------:R-:W-:-:S04]  /*0590*/  FFMA R13, R13, R12, R24 ;  /* 0x0000000c0d0d7223 */ /* 0x000fc80000000018 */
[----:B------:R-:W-:Y:S01]  /*05a0*/  FFMA R14, R8, R11, R13 ;  /* 0x0000000b080e7223 */ /* 0x000fe2000000000d */
[----:B------:R-:W-:Y:S06]  /*05b0*/  BRA.U UP1, `(.L_x_25) ;  /* 0xfffffffd01247547 */ /* 0x000fec000b83ffff */
.L_x_24:
[----:B------:R-:W-:Y:S05]  /*05c0*/  BRA.U !UP0, `(.L_x_23) ;  /* 0x0000000508a07547 */ /* 0x000fea000b800000 */
[----:B------:R-:W-:Y:S02]  /*05d0*/  UISETP.GE.U32.AND UP0, UPT, UR8, 0x8, UPT ;  /* 0x000000080800788c */ /* 0x000fe4000bf06070 */
[----:B------:R-:W-:-:S04]  /*05e0*/  ULOP3.LUT UR5, UR6, 0x7, URZ, 0xc0, !UPT ;  /* 0x0000000706057892 */ /* 0x000fc8000f8ec0ff */
[----:B------:R-:W-:-:S03]  /*05f0*/  UISETP.NE.AND UP1, UPT, UR5, URZ, UPT ;  /* 0x000000ff0500728c */ /* 0x000fc6000bf25270 */
[----:B------:R-:W-:Y:S08]  /*0600*/  BRA.U !UP0, `(.L_x_26) ;  /* 0x0000000108a47547 */ /* 0x000ff0000b800000 */
[----:B------:R-:W0:Y:S01]  /*0610*/  LDC.64 R10, c[0x0][0x390] ;  /* 0x0000e400ff0a7b82 */ /* 0x000e220000000a00 */
[----:B------:R-:W1:Y:S01]  /*0620*/  LDCU.64 UR8, c[0x0][0x390] ;  /* 0x00007200ff0877ac */ /* 0x000e620008000a00 */
[C---:B------:R-:W-:Y:S01]  /*0630*/  IADD3 R16, P0, PT, R0.reuse, R7, RZ ;  /* 0x0000000700107210 */ /* 0x040fe20007f1e0ff */
[----:B------:R-:W-:Y:S01]  /*0640*/  IMAD.IADD R5, R0, 0x1, R7 ;  /* 0x0000000100057824 */ /* 0x000fe200078e0207 */
[C---:B------:R-:W-:Y:S02]  /*0650*/  IADD3 R12, P1, PT, R7.reuse, UR7, RZ ;  /* 0x00000007070c7c10 */ /* 0x040fe4000ff3e0ff */
[----:B------:R-:W-:Y:S01]  /*0660*/  IADD3 R13, PT, PT, R7, UR7, RZ ;  /* 0x00000007070d7c10 */ /* 0x000fe2000fffe0ff */
[----:B------:R-:W-:Y:S01]  /*0670*/  IMAD.X R17, RZ, RZ, RZ, P0 ;  /* 0x000000ffff117224 */ /* 0x000fe200000e06ff */
[----:B------:R-:W2:Y:S01]  /*0680*/  LDC.64 R2, c[0x0][0x380] ;  /* 0x0000e000ff027b82 */ /* 0x000ea20000000a00 */
[----:B------:R-:W-:-:S07]  /*0690*/  IADD3.X R15, PT, PT, RZ, RZ, RZ, P1, !PT ;  /* 0x000000ffff0f7210 */ /* 0x000fce0000ffe4ff */
[----:B------:R-:W3:Y:S01]  /*06a0*/  LDC.64 R8, c[0x0][0x380] ;  /* 0x0000e000ff087b82 */ /* 0x000ee20000000a00 */
[----:B-1----:R-:W-:Y:S01]  /*06b0*/  LEA R4, P0, R16, UR8, 0x2 ;  /* 0x0000000810047c11 */ /* 0x002fe2000f8010ff */
[----:B0-----:R-:W-:-:S03]  /*06c0*/  IMAD.WIDE.U32 R10, R5, 0x4, R10 ;  /* 0x00000004050a7825 */ /* 0x001fc600078e000a */
[----:B------:R-:W-:-:S03]  /*06d0*/  LEA.HI.X R5, R16, UR9, R17, 0x2, P0 ;  /* 0x0000000910057c11 */ /* 0x000fc600080f1411 */
[----:B------:R-:W4:Y:S01]  /*06e0*/  LDG.E R11, desc[UR10][R10.64] ;  /* 0x0000000a0a0b7981 */ /* 0x000f22000c1e1900 */
[----:B--2---:R-:W-:-:S03]  /*06f0*/  LEA R2, P1, R12, R2, 0x2 ;  /* 0x000000020c027211 */ /* 0x004fc600078210ff */
[----:B------:R-:W2:Y:S01]  /*0700*/  LDG.E R16, desc[UR10][R4.64+0x4] ;  /* 0x0000040a04107981 */ /* 0x000ea2000c1e1900 */
[----:B------:R-:W-:-:S03]  /*0710*/  LEA.HI.X R3, R12, R3, R15, 0x2, P1 ;  /* 0x000000030c037211 */ /* 0x000fc600008f140f */
[----:B------:R-:W5:Y:S01]  /*0720*/  LDG.E R18, desc[UR10][R4.64+0x8] ;  /* 0x0000080a04127981 */ /* 0x000f62000c1e1900 */
[----:B---3--:R-:W-:-:S03]  /*0730*/  IMAD.WIDE.U32 R8, R13, 0x4, R8 ;  /* 0x000000040d087825 */ /* 0x008fc600078e0008 */
[----:B------:R-:W2:Y:S04]  /*0740*/  LDG.E R13, desc[UR10][R2.64+0x4] ;  /* 0x0000040a020d7981 */ /* 0x000ea8000c1e1900 */
[----:B------:R-:W4:Y:S04]  /*0750*/  LDG.E R12, desc[UR10][R8.64] ;  /* 0x0000000a080c7981 */ /* 0x000f28000c1e1900 */
[----:B------:R-:W5:Y:S04]  /*0760*/  LDG.E R15, desc[UR10][R2.64+0x8] ;  /* 0x0000080a020f7981 */ /* 0x000f68000c1e1900 */
[----:B------:R-:W3:Y:S04]  /*0770*/  LDG.E R20, desc[UR10][R4.64+0xc] ;  /* 0x00000c0a04147981 */ /* 0x000ee8000c1e1900 */
        /* <DEDUP_REMOVED lines=8> */
[----:B------:R-:W3:Y:S01]  /*0800*/  LDG.E R23, desc[UR10][R2.64+0x1c] ;  /* 0x00001c0a02177981 */ /* 0x000ee2000c1e1900 */
[----:B------:R-:W-:Y:S01]  /*0810*/  IADD3 R7, PT, PT, R7, 0x8, RZ ;  /* 0x0000000807077810 */ /* 0x000fe20007ffe0ff */
[----:B----4-:R-:W-:-:S04]  /*0820*/  FFMA R11, R11, R12, R14 ;  /* 0x0000000c0b0b7223 */ /* 0x010fc8000000000e */
[----:B--2---:R-:W-:-:S04]  /*0830*/  FFMA R11, R16, R13, R11 ;  /* 0x0000000d100b7223 */ /* 0x004fc8000000000b */
[----:B-----5:R-:W-:-:S04]  /*0840*/  FFMA R11, R18, R15, R11 ;  /* 0x0000000f120b7223 */ /* 0x020fc8000000000b */
[----:B---3--:R-:W-:-:S04]  /*0850*/  FFMA R11, R20, R17, R11 ;  /* 0x00000011140b7223 */ /* 0x008fc8000000000b */
[----:B------:R-:W-:-:S04]  /*0860*/  FFMA R11, R22, R19, R11 ;  /* 0x00000013160b7223 */ /* 0x000fc8000000000b */
[----:B------:R-:W-:-:S04]  /*0870*/  FFMA R11, R24, R10, R11 ;  /* 0x0000000a180b7223 */ /* 0x000fc8000000000b */
[----:B------:R-:W-:-:S04]  /*0880*/  FFMA R8, R8, R9, R11 ;  /* 0x0000000908087223 */ /* 0x000fc8000000000b */
[----:B------:R-:W-:-:S07]  /*0890*/  FFMA R14, R21, R23, R8 ;  /* 0x00000017150e7223 */ /* 0x000fce0000000008 */
.L_x_26:
[----:B------:R-:W-:Y:S05]  /*08a0*/  BRA.U !UP1, `(.L_x_23) ;  /* 0x0000000109e87547 */ /* 0x000fea000b800000 */
[----:B------:R-:W-:Y:S02]  /*08b0*/  UISETP.GE.U32.AND UP0, UPT, UR5, 0x4, UPT ;  /* 0x000000040500788c */ /* 0x000fe4000bf06070 */
[----:B------:R-:W-:-:S04]  /*08c0*/  ULOP3.LUT UR4, UR6, 0x3, URZ, 0xc0, !UPT ;  /* 0x0000000306047892 */ /* 0x000fc8000f8ec0ff */
[----:B------:R-:W-:-:S03]  /*08d0*/  UISETP.NE.AND UP1, UPT, UR4, URZ, UPT ;  /* 0x000000ff0400728c */ /* 0x000fc6000bf25270 */
[----:B------:R-:W-:Y:S08]  /*08e0*/  BRA.U !UP0, `(.L_x_27) ;  /* 0x0000000108747547 */ /* 0x000ff0000b800000 */
[----:B------:R-:W0:Y:S01]  /*08f0*/  LDC.64 R10, c[0x0][0x390] ;  /* 0x0000e400ff0a7b82 */ /* 0x000e220000000a00 */
[----:B------:R-:W1:Y:S01]  /*0900*/  LDCU.64 UR8, c[0x0][0x390] ;  /* 0x00007200ff0877ac */ /* 0x000e620008000a00 */
[CC--:B------:R-:W-:Y:S01]  /*0910*/  IADD3 R5, PT, PT, R0.reuse, R7.reuse, RZ ;  /* 0x0000000700057210 */ /* 0x0c0fe20007ffe0ff */
[C---:B------:R-:W-:Y:S01]  /*0920*/  VIADD R13, R7.reuse, UR7 ;  /* 0x00000007070d7c36 */ /* 0x040fe20008000000 */
[----:B------:R-:W-:Y:S02]  /*0930*/  IADD3 R16, P1, PT, R7, UR7, RZ ;  /* 0x0000000707107c10 */ /* 0x000fe4000ff3e0ff */
[----:B------:R-:W-:Y:S02]  /*0940*/  IADD3 R12, P0, PT, R0, R7, RZ ;  /* 0x00000007000c7210 */ /* 0x000fe40007f1e0ff */
[----:B------:R-:W2:Y:S01]  /*0950*/  LDC.64 R8, c[0x0][0x380] ;  /* 0x0000e000ff087b82 */ /* 0x000ea20000000a00 */
[----:B------:R-:W-:Y:S02]  /*0960*/  IADD3.X R17, PT, PT, RZ, RZ, RZ, P1, !PT ;  /* 0x000000ffff117210 */ /* 0x000fe40000ffe4ff */
[----:B------:R-:W-:-:S05]  /*0970*/  IADD3.X R15, PT, PT, RZ, RZ, RZ, P0, !PT ;  /* 0x000000ffff0f7210 */ /* 0x000fca00007fe4ff */
[----:B------:R-:W3:Y:S01]  /*0980*/  LDC.64 R2, c[0x0][0x380] ;  /* 0x0000e000ff027b82 */ /* 0x000ee20000000a00 */
[----:B-1----:R-:W-:Y:S01]  /*0990*/  LEA R4, P0, R12, UR8, 0x2 ;  /* 0x000000080c047c11 */ /* 0x002fe2000f8010ff */
[----:B0-----:R-:W-:-:S03]  /*09a0*/  IMAD.WIDE.U32 R10, R5, 0x4, R10 ;  /* 0x00000004050a7825 */ /* 0x001fc600078e000a */
[----:B------:R-:W-:-:S03]  /*09b0*/  LEA.HI.X R5, R12, UR9, R15, 0x2, P0 ;  /* 0x000000090c057c11 */ /* 0x000fc600080f140f */
[----:B------:R-:W4:Y:S01]  /*09c0*/  LDG.E R11, desc[UR10][R10.64] ;  /* 0x0000000a0a0b7981 */ /* 0x000f22000c1e1900 */
[----:B--2---:R-:W-:-:S03]  /*09d0*/  IMAD.WIDE.U32 R8, R13, 0x4, R8 ;  /* 0x000000040d087825 */ /* 0x004fc600078e0008 */
[----:B------:R-:W2:Y:S04]  /*09e0*/  LDG.E R13, desc[UR10][R4.64+0x4] ;  /* 0x0000040a040d7981 */ /* 0x000ea8000c1e1900 */
[----:B------:R-:W4:Y:S01]  /*09f0*/  LDG.E R8, desc[UR10][R8.64] ;  /* 0x0000000a08087981 */ /* 0x000f22000c1e1900 */
[----:B---3--:R-:W-:-:S03]  /*0a00*/  LEA R2, P1, R16, R2, 0x2 ;  /* 0x0000000210027211 */ /* 0x008fc600078210ff */
[----:B------:R-:W3:Y:S01]  /*0a10*/  LDG.E R15, desc[UR10][R4.64+0x8] ;  /* 0x0000080a040f7981 */ /* 0x000ee2000c1e1900 */
[----:B------:R-:W-:-:S03]  /*0a20*/  LEA.HI.X R3, R16, R3, R17, 0x2, P1 ;  /* 0x0000000310037211 */ /* 0x000fc600008f1411 */
[----:B------:R-:W5:Y:S04]  /*0a30*/  LDG.E R17, desc[UR10][R4.64+0xc] ;  /* 0x00000c0a04117981 */ /* 0x000f68000c1e1900 */
[----:B------:R-:W2:Y:S04]  /*0a40*/  LDG.E R12, desc[UR10][R2.64+0x4] ;  /* 0x0000040a020c7981 */ /* 0x000ea8000c1e1900 */
[----:B------:R-:W3:Y:S04]  /*0a50*/  LDG.E R16, desc[UR10][R2.64+0x8] ;  /* 0x0000080a02107981 */ /* 0x000ee8000c1e1900 */
[----:B------:R-:W5:Y:S01]  /*0a60*/  LDG.E R18, desc[UR10][R2.64+0xc] ;  /* 0x00000c0a02127981 */ /* 0x000f62000c1e1900 */
[----:B------:R-:W-:-:S02]  /*0a70*/  VIADD R7, R7, 0x4 ;  /* 0x0000000407077836 */ /* 0x000fc40000000000 */
[----:B----4-:R-:W-:-:S04]  /*0a80*/  FFMA R14, R11, R8, R14 ;  /* 0x000000080b0e7223 */ /* 0x010fc8000000000e */
[----:B--2---:R-:W-:-:S04]  /*0a90*/  FFMA R12, R13, R12, R14 ;  /* 0x0000000c0d0c7223 */ /* 0x004fc8000000000e */
[----:B---3--:R-:W-:-:S04]  /*0aa0*/  FFMA R12, R15, R16, R12 ;  /* 0x000000100f0c7223 */ /* 0x008fc8000000000c */
[----:B-----5:R-:W-:-:S07]  /*0ab0*/  FFMA R14, R17, R18, R12 ;  /* 0x00000012110e7223 */ /* 0x020fce000000000c */
.L_x_27:
[----:B------:R-:W-:Y:S05]  /*0ac0*/  BRA.U !UP1, `(.L_x_23) ;  /* 0x0000000109607547 */ /* 0x000fea000b800000 */
[----:B------:R-:W0:Y:S01]  /*0ad0*/  LDC.64 R2, c[0x0][0x380] ;  /* 0x0000e000ff027b82 */ /* 0x000e220000000a00 */
[----:B------:R-:W-:Y:S01]  /*0ae0*/  IADD3 R9, PT, PT, R7, UR7, RZ ;  /* 0x0000000707097c10 */ /* 0x000fe2000fffe0ff */
[----:B------:R-:W-:Y:S01]  /*0af0*/  UIADD3 UR4, UPT, UPT, -UR4, URZ, URZ ;  /* 0x000000ff04047290 */ /* 0x000fe2000fffe1ff */
[----:B------:R-:W-:-:S05]  /*0b00*/  IADD3 R7, PT, PT, R0, R7, RZ ;  /* 0x0000000700077210 */ /* 0x000fca0007ffe0ff */
[----:B------:R-:W1:Y:S01]  /*0b10*/  LDC.64 R4, c[0x0][0x390] ;  /* 0x0000e400ff047b82 */ /* 0x000e620000000a00 */
[----:B0-----:R-:W-:-:S04]  /*0b20*/  IMAD.WIDE.U32 R2, R9, 0x4, R2 ;  /* 0x0000000409027825 */ /* 0x001fc800078e0002 */
[----:B------:R-:W-:Y:S01]  /*0b30*/  IMAD.MOV.U32 R8, RZ, RZ, R2 ;  /* 0x000000ffff087224 */ /* 0x000fe200078e0002 */
[----:B------:R-:W-:Y:S01]  /*0b40*/  MOV R9, R3 ;  /* 0x0000000300097202 */ /* 0x000fe20000000f00 */
[----:B-1----:R-:W-:-:S04]  /*0b50*/  IMAD.WIDE.U32 R4, R7, 0x4, R4 ;  /* 0x0000000407047825 */ /* 0x002fc800078e0004 */
[----:B------:R-:W-:Y:S01]  /*0b60*/  IMAD.MOV.U32 R7, RZ, RZ, R5 ;  /* 0x000000ffff077224 */ /* 0x000fe200078e0005 */
[----:B------:R-:W-:-:S07]  /*0b70*/  MOV R2, R4 ;  /* 0x0000000400027202 */ /* 0x000fce0000000f00 */
.L_x_28:
[----:B------:R-:W-:Y:S01]  /*0b80*/  MOV R3, R7 ;  /* 0x0000000700037202 */ /* 0x000fe20000000f00 */
[----:B------:R-:W-:Y:S01]  /*0b90*/  IMAD.MOV.U32 R5, RZ, RZ, R9 ;  /* 0x000000ffff057224 */ /* 0x000fe200078e0009 */
[----:B------:R-:W-:-:S04]  /*0ba0*/  MOV R4, R8 ;  /* 0x0000000800047202 */ /* 0x000fc80000000f00 */
[----:B------:R0:W2:Y:S04]  /*0bb0*/  LDG.E R3, desc[UR10][R2.64] ;  /* 0x0000000a02037981 */ /* 0x0000a8000c1e1900 */
[----:B------:R-:W2:Y:S01]  /*0bc0*/  LDG.E R0, desc[UR10][R4.64] ;  /* 0x0000000a04007981 */ /* 0x000ea2000c1e1900 */
[----:B------:R-:W-:Y:S01]  /*0bd0*/  UIADD3 UR4, UPT, UPT, UR4, 0x1, URZ ;  /* 0x0000000104047890 */ /* 0x000fe2000fffe0ff */
[----:B------:R-:W-:-:S03]  /*0be0*/  IADD3 R8, P0, PT, R8, 0x4, RZ ;  /* 0x0000000408087810 */ /* 0x000fc60007f1e0ff */
[----:B------:R-:W-:Y:S01]  /*0bf0*/  UISETP.NE.AND UP0, UPT, UR4, URZ, UPT ;  /* 0x000000ff0400728c */ /* 0x000fe2000bf05270 */
[----:B0-----:R-:W-:Y:S02]  /*0c00*/  IADD3 R2, P1, PT, R2, 0x4, RZ ;  /* 0x0000000402027810 */ /* 0x001fe40007f3e0ff */
[----:B------:R-:W-:Y:S02]  /*0c10*/  IADD3.X R9, PT, PT, RZ, R9, RZ, P0, !PT ;  /* 0x00000009ff097210 */ /* 0x000fe400007fe4ff */
[----:B------:R-:W-:Y:S01]  /*0c20*/  IADD3.X R7, PT, PT, RZ, R7, RZ, P1, !PT ;  /* 0x00000007ff077210 */ /* 0x000fe20000ffe4ff */
[----:B--2---:R-:W-:-:S03]  /*0c30*/  FFMA R14, R3, R0, R14 ;  /* 0x00000000030e7223 */ /* 0x004fc6000000000e */
[----:B------:R-:W-:Y:S05]  /*0c40*/  BRA.U UP0, `(.L_x_28) ;  /* 0xfffffffd00cc7547 */ /* 0x000fea000b83ffff */
.L_x_23:
[----:B------:R-:W0:Y:S02]  /*0c50*/  LDC.64 R2, c[0x0][0x398] ;  /* 0x0000e600ff027b82 */ /* 0x000e240000000a00 */
[----:B0-----:R-:W-:-:S06]  /*0c60*/  IMAD.WIDE.U32 R2, R6, 0x4, R2 ;  /* 0x0000000406027825 */ /* 0x001fcc00078e0002 */
[----:B------:R-:W2:Y:S01]  /*0c70*/  LDG.E R3, desc[UR10][R2.64] ;  /* 0x0000000a02037981 */ /* 0x000ea2000c1e1900 */
[----:B------:R-:W-:Y:S01]  /*0c80*/  IMAD.MOV.U32 R5, RZ, RZ, 0x3bbb989d ;  /* 0x3bbb989dff057424 */ /* 0x000fe200078e00ff */
[----:B------:R-:W-:Y:S01]  /*0c90*/  MOV R7, 0x437c0000 ;  /* 0x437c000000077802 */ /* 0x000fe20000000f00 */
[----:B------:R-:W-:Y:S01]  /*0ca0*/  BSSY.RECONVERGENT B1, `(.L_x_29) ;  /* 0x0000016000017945 */ /* 0x000fe20003800200 */
[----:B--2---:R-:W-:-:S04]  /*0cb0*/  FADD R14, R3, R14 ;  /* 0x0000000e030e7221 */ /* 0x004fc80000000000 */
[----:B------:R-:W-:-:S04]  /*0cc0*/  FFMA.SAT R0, R14, -R5, 0.5 ;  /* 0x3f0000000e007423 */ /* 0x000fc80000002805 */
[----:B------:R-:W-:-:S04]  /*0cd0*/  FFMA.RM R0, R0, R7, 12582913 ;  /* 0x4b40000100007423 */ /* 0x000fc80000004007 */
[C---:B------:R-:W-:Y:S01]  /*0ce0*/  FADD R5, R0.reuse, -12583039 ;  /* 0xcb40007f00057421 */ /* 0x040fe20000000000 */
[----:B------:R-:W-:-:S03]  /*0cf0*/  SHF.L.U32 R0, R0, 0x17, RZ ;  /* 0x0000001700007819 */ /* 0x000fc600000006ff */
[----:B------:R-:W-:-:S04]  /*0d00*/  FFMA R5, R14, -1.4426950216293334961, -R5 ;  /* 0xbfb8aa3b0e057823 */ /* 0x000fc80000000805 */
[----:B------:R-:W-:-:S06]  /*0d10*/  FFMA R5, R14, -1.925963033500011079e-08, R5 ;  /* 0xb2a570600e057823 */ /* 0x000fcc0000000005 */
[----:B------:R-:W0:Y:S02]  /*0d20*/  MUFU.EX2 R5, R5 ;  /* 0x0000000500057308 */ /* 0x000e240000000800 */
[----:B0-----:R-:W-:-:S04]  /*0d30*/  FFMA R2, R0, R5, 1 ;  /* 0x3f80000000027423 */ /* 0x001fc80000000005 */
[----:B------:R-:W-:-:S05]  /*0d40*/  VIADD R0, R2, 0x1800000 ;  /* 0x0180000002007836 */ /* 0x000fca0000000000 */
[----:B------:R-:W-:-:S04]  /*0d50*/  LOP3.LUT R0, R0, 0x7f800000, RZ, 0xc0, !PT ;  /* 0x7f80000000007812 */ /* 0x000fc800078ec0ff */
[----:B------:R-:W-:-:S13]  /*0d60*/  ISETP.GT.U32.AND P0, PT, R0, 0x1ffffff, PT ;  /* 0x01ffffff0000780c */ /* 0x000fda0003f04070 */
[----:B------:R-:W-:Y:S05]  /*0d70*/  @P0 BRA `(.L_x_30) ;  /* 0x0000000000100947 */ /* 0x000fea0003800000 */
[----:B------:R-:W-:-:S07]  /*0d80*/  MOV R4, 0xda0 ;  /* 0x00000da000047802 */ /* 0x000fce0000000f00 */
[----:B------:R-:W-:Y:S05]  /*0d90*/  CALL.REL.NOINC `($__internal_0_$__cuda_sm20_rcp_rn_f32_slowpath) ;  /* 0x0000000c00cc7944 */ /* 0x000fea0003c00000 */
[----:B------:R-:W-:Y:S01]  /*0da0*/  MOV R5, R3 ;  /* 0x0000000300057202 */ /* 0x000fe20000000f00 */
[----:B------:R-:W-:Y:S06]  /*0db0*/  BRA `(.L_x_31) ;  /* 0x0000000000107947 */ /* 0x000fec0003800000 */
.L_x_30:
[----:B------:R-:W0:Y:S02]  /*0dc0*/  MUFU.RCP R5, R2 ;  /* 0x0000000200057308 */ /* 0x000e240000001000 */
[----:B0-----:R-:W-:-:S04]  /*0dd0*/  FFMA R0, R2, R5, -1 ;  /* 0xbf80000002007423 */ /* 0x001fc80000000005 */
[----:B------:R-:W-:-:S04]  /*0de0*/  FADD.FTZ R0, -R0, -RZ ;  /* 0x800000ff00007221 */ /* 0x000fc80000010100 */
[----:B------:R-:W-:-:S07]  /*0df0*/  FFMA R5, R5, R0, R5 ;  /* 0x0000000005057223 */ /* 0x000fce0000000005 */
.L_x_31:
[----:B------:R-:W-:Y:S05]  /*0e00*/  BSYNC.RECONVERGENT B1 ;  /* 0x0000000000017941 */ /* 0x000fea0003800200 */
.L_x_29:
[----:B------:R-:W0:Y:S01]  /*0e10*/  LDCU UR4, c[0x0][0x3c4] ;  /* 0x00007880ff0477ac */ /* 0x000e220008000800 */
[----:B------:R-:W1:Y:S01]  /*0e20*/  LDC.64 R2, c[0x0][0x3a0] ;  /* 0x0000e800ff027b82 */ /* 0x000e620000000a00 */
[----:B0-----:R-:W-:-:S05]  /*0e30*/  MOV R7, UR4 ;  /* 0x0000000400077c02 */ /* 0x001fca0008000f00 */
[----:B------:R-:W-:-:S04]  /*0e40*/  IMAD R9, R7, UR12, R6 ;  /* 0x0000000c07097c24 */ /* 0x000fc8000f8e0206 */
[----:B-1----:R-:W-:-:S05]  /*0e50*/  IMAD.WIDE.U32 R2, R9, 0x4, R2 ;  /* 0x0000000409027825 */ /* 0x002fca00078e0002 */
[----:B------:R0:W-:Y:S02]  /*0e60*/  STG.E desc[UR10][R2.64], R5 ;  /* 0x0000000502007986 */ /* 0x0001e4000c10190a */
.L_x_22:
[----:B------:R-:W-:Y:S05]  /*0e70*/  BSYNC.RECONVERGENT B0 ;  /* 0x0000000000007941 */ /* 0x000fea0003800200 */
.L_x_21:
[----:B------:R-:W1:Y:S01]  /*0e80*/  LDC R0, c[0x0][0x388] ;  /* 0x0000e200ff007b82 */ /* 0x000e620000000800 */
[----:B------:R-:W2:Y:S07]  /*0e90*/  LDCU UR4, c[0x0][0x3c8] ;  /* 0x00007900ff0477ac */ /* 0x000eae0008000800 */
[----:B------:R-:W-:Y:S01]  /*0ea0*/  BAR.SYNC.DEFER_BLOCKING 0x0 ;  /* 0x0000000000007b1d */ /* 0x000fe20000010000 */
[----:B--2---:R-:W-:-:S04]  /*0eb0*/  ISETP.GE.AND P0, PT, R6, UR4, PT ;  /* 0x0000000406007c0c */ /* 0x004fc8000bf06270 */
[----:B-1----:R-:W-:-:S13]  /*0ec0*/  ISETP.LE.OR P0, PT, R0, UR12, P0 ;  /* 0x0000000c00007c0c */ /* 0x002fda0008703670 */
[----:B------:R-:W-:Y:S05]  /*0ed0*/  @P0 EXIT ;  /* 0x000000000000094d */ /* 0x000fea0003800000 */
[----:B------:R-:W-:Y:S01]  /*0ee0*/  ISETP.GE.AND P0, PT, R7, 0x1, PT ;  /* 0x000000010700780c */ /* 0x000fe20003f06270 */
[----:B------:R-:W-:Y:S01]  /*0ef0*/  BSSY.RECONVERGENT B0, `(.L_x_32) ;  /* 0x00000bb000007945 */ /* 0x000fe20003800200 */
[----:B------:R-:W-:-:S11]  /*0f00*/  IMAD.MOV.U32 R11, RZ, RZ, RZ ;  /* 0x000000ffff0b7224 */ /* 0x000fd600078e00ff */
[----:B------:R-:W-:Y:S05]  /*0f10*/  @!P0 BRA `(.L_x_33) ;  /* 0x0000000800e08947 */ /* 0x000fea0003800000 */
[C---:B------:R-:W-:Y:S01]  /*0f20*/  ISETP.GE.U32.AND P1, PT, R7.reuse, 0x10, PT ;  /* 0x000000100700780c */ /* 0x040fe20003f26070 */
[----:B------:R-:W-:Y:S01]  /*0f30*/  BSSY.RECONVERGENT B1, `(.L_x_34) ;  /* 0x000004c000017945 */ /* 0x000fe20003800200 */
[C---:B------:R-:W-:Y:S01]  /*0f40*/  LOP3.LUT R23, R7.reuse, 0xf, RZ, 0xc0, !PT ;  /* 0x0000000f07177812 */ /* 0x040fe200078ec0ff */
[----:B------:R-:W-:Y:S02]  /*0f50*/  HFMA2 R11, -RZ, RZ, 0, 0 ;  /* 0x00000000ff0b7431 */ /* 0x000fe400000001ff */
[----:B------:R-:W-:Y:S01]  /*0f60*/  IMAD R0, R6, R7, RZ ;  /* 0x0000000706007224 */ /* 0x000fe200078e02ff */
[----:B------:R-:W-:Y:S01]  /*0f70*/  MOV R9, RZ ;  /* 0x000000ff00097202 */ /* 0x000fe20000000f00 */
[----:B------:R-:W-:Y:S01]  /*0f80*/  IMAD R8, R7, UR12, RZ ;  /* 0x0000000c07087c24 */ /* 0x000fe2000f8e02ff */
[----:B------:R-:W-:-:S05]  /*0f90*/  ISETP.NE.AND P0, PT, R23, RZ, PT ;  /* 0x000000ff1700720c */ /* 0x000fca0003f05270 */
[----:B------:R-:W-:Y:S08]  /*0fa0*/  @!P1 BRA `(.L_x_35) ;  /* 0x0000000400109947 */ /* 0x000ff00003800000 */
[----:B0-----:R-:W0:Y:S01]  /*0fb0*/  LDC.64 R2, c[0x0][0x3a8] ;  /* 0x0000ea00ff027b82 */ /* 0x001e220000000a00 */
[----:B------:R-:W-:Y:S02]  /*0fc0*/  LOP3.LUT R9, R7, 0x7ffffff0, RZ, 0xc0, !PT ;  /* 0x7ffffff007097812 */ /* 0x000fe400078ec0ff */
[----:B------:R-:W-:-:S03]  /*0fd0*/  MOV R11, RZ ;  /* 0x000000ff000b7202 */ /* 0x000fc60000000f00 */
[----:B------:R-:W-:Y:S02]  /*0fe0*/  IMAD.MOV R10, RZ, RZ, -R9 ;  /* 0x000000ffff0a7224 */ /* 0x000fe400078e0a09 */
[----:B------:R-:W1:Y:S01]  /*0ff0*/  LDC.64 R4, c[0x0][0x3a0] ;  /* 0x0000e800ff047b82 */ /* 0x000e620000000a00 */
[----:B0-----:R-:W-:-:S03]  /*1000*/  IMAD.WIDE.U32 R2, R0, 0x4, R2 ;  /* 0x0000000400027825 */ /* 0x001fc600078e0002 */
[----:B------:R-:W-:Y:S01]  /*1010*/  IADD3 R12, P1, PT, R2, 0x20, RZ ;  /* 0x00000020020c7810 */ /* 0x000fe20007f3e0ff */
[----:B-1----:R-:W-:-:S04]  /*1020*/  IMAD.WIDE.U32 R4, R8, 0x4, R4 ;  /* 0x0000000408047825 */ /* 0x002fc800078e0004 */
[----:B------:R-:W-:Y:S01]  /*1030*/  IMAD.X R15, RZ, RZ, R3, P1 ;  /* 0x000000ffff0f7224 */ /* 0x000fe200008e0603 */
[----:B------:R-:W-:-:S04]  /*1040*/  IADD3 R2, P2, PT, R4, 0x20, RZ ;  /* 0x0000002004027810 */ /* 0x000fc80007f5e0ff */
[----:B------:R-:W-:-:S09]  /*1050*/  IADD3.X R3, PT, PT, RZ, R5, RZ, P2, !PT ;  /* 0x00000005ff037210 */ /* 0x000fd200017fe4ff */
.L_x_36:
[----:B------:R-:W-:Y:S01]  /*1060*/  MOV R4, R12 ;  /* 0x0000000c00047202 */ /* 0x000fe20000000f00 */
[----:B------:R-:W2:Y:S01]  /*1070*/  LDG.E R13, desc[UR10][R2.64+-0x20] ;  /* 0xffffe00a020d7981 */ /* 0x000ea2000c1e1900 */
[----:B------:R-:W-:-:S03]  /*1080*/  MOV R5, R15 ;  /* 0x0000000f00057202 */ /* 0x000fc60000000f00 */
[----:B------:R-:W3:Y:S04]  /*1090*/  LDG.E R26, desc[UR10][R2.64+-0x1c] ;  /* 0xffffe40a021a7981 */ /* 0x000ee8000c1e1900 */
[----:B------:R-:W2:Y:S04]  /*10a0*/  LDG.E R12, desc[UR10][R4.64+-0x20] ;  /* 0xffffe00a040c7981 */ /* 0x000ea8000c1e1900 */
        /* <DEDUP_REMOVED lines=14> */
[----:B------:R-:W3:Y:S04]  /*1190*/  LDG.E R13, desc[UR10][R4.64+-0x4] ;  /* 0xfffffc0a040d7981 */ /* 0x000ee8000c1e1900 */
[----:B------:R-:W3:Y:S04]  /*11a0*/  LDG.E R15, desc[UR10][R4.64] ;  /* 0x0000000a040f7981 */ /* 0x000ee8000c1e1900 */
[----:B------:R-:W3:Y:S01]  /*11b0*/  LDG.E R16, desc[UR10][R2.64] ;  /* 0x0000000a02107981 */ /* 0x000ee2000c1e1900 */
[----:B----4-:R-:W-:-:S03]  /*11c0*/  FFMA R19, R19, R20, R26 ;  /* 0x0000001413137223 */ /* 0x010fc6000000001a */
[----:B------:R-:W4:Y:S01]  /*11d0*/  LDG.E R20, desc[UR10][R2.64+0x4] ;  /* 0x0000040a02147981 */ /* 0x000f22000c1e1900 */
[----:B-----5:R-:W-:-:S03]  /*11e0*/  FFMA R24, R24, R25, R19 ;  /* 0x0000001918187223 */ /* 0x020fc60000000013 */
[----:B------:R-:W4:Y:S01]  /*11f0*/  LDG.E R19, desc[UR10][R4.64+0x4] ;  /* 0x0000040a04137981 */ /* 0x000f22000c1e1900 */
[----:B------:R-:W-:-:S03]  /*1200*/  FFMA R24, R21, R22, R24 ;  /* 0x0000001615187223 */ /* 0x000fc60000000018 */
[----:B------:R-:W5:Y:S04]  /*1210*/  LDG.E R21, desc[UR10][R4.64+0x8] ;  /* 0x0000080a04157981 */ /* 0x000f68000c1e1900 */
[----:B------:R-:W5:Y:S01]  /*1220*/  LDG.E R22, desc[UR10][R2.64+0x8] ;  /* 0x0000080a02167981 */ /* 0x000f62000c1e1900 */
[----:B------:R-:W-:-:S03]  /*1230*/  FFMA R24, R17, R18, R24 ;  /* 0x0000001211187223 */ /* 0x000fc60000000018 */
        /* <DEDUP_REMOVED lines=8> */
[----:B------:R-:W3:Y:S01]  /*12c0*/  LDG.E R14, desc[UR10][R2.64+0x14] ;  /* 0x0000140a020e7981 */ /* 0x000ee2000c1e1900 */
[----:B------:R-:W-:-:S03]  /*12d0*/  FFMA R26, R15, R16, R24 ;  /* 0x000000100f1a7223 */ /* 0x000fc60000000018 */
[----:B------:R-:W3:Y:S04]  /*12e0*/  LDG.E R16, desc[UR10][R4.64+0x18] ;  /* 0x0000180a04107981 */ /* 0x000ee8000c1e1900 */
[----:B------:R0:W3:Y:S04]  /*12f0*/  LDG.E R15, desc[UR10][R2.64+0x18] ;  /* 0x0000180a020f7981 */ /* 0x0000e8000c1e1900 */
[----:B------:R-:W3:Y:S01]  /*1300*/  LDG.E R24, desc[UR10][R4.64+0x1c] ;  /* 0x00001c0a04187981 */ /* 0x000ee2000c1e1900 */
[----:B----4-:R-:W-:Y:S01]  /*1310*/  FFMA R20, R19, R20, R26 ;  /* 0x0000001413147223 */ /* 0x010fe2000000001a */
[----:B------:R-:W-:-:S03]  /*1320*/  VIADD R10, R10, 0x10 ;  /* 0x000000100a0a7836 */ /* 0x000fc60000000000 */
[----:B-----5:R-:W-:Y:S02]  /*1330*/  FFMA R20, R21, R22, R20 ;  /* 0x0000001615147223 */ /* 0x020fe40000000014 */
[----:B------:R-:W-:Y:S02]  /*1340*/  ISETP.NE.AND P1, PT, R10, RZ, PT ;  /* 0x000000ff0a00720c */ /* 0x000fe40003f25270 */
[----:B------:R-:W-:Y:S01]  /*1350*/  FFMA R18, R17, R18, R20 ;  /* 0x0000001211127223 */ /* 0x000fe20000000014 */
[----:B0-----:R-:W-:-:S04]  /*1360*/  IADD3 R2, P3, PT, R2, 0x40, RZ ;  /* 0x0000004002027810 */ /* 0x001fc80007f7e0ff */
[----:B------:R-:W-:Y:S01]  /*1370*/  IADD3.X R3, PT, PT, RZ, R3, RZ, P3, !PT ;  /* 0x00000003ff037210 */ /* 0x000fe20001ffe4ff */
[----:B--2---:R-:W-:-:S04]  /*1380*/  FFMA R12, R11, R12, R18 ;  /* 0x0000000c0b0c7223 */ /* 0x004fc80000000012 */
[----:B---3--:R-:W-:Y:S01]  /*1390*/  FFMA R13, R13, R14, R12 ;  /* 0x0000000e0d0d7223 */ /* 0x008fe2000000000c */
[----:B------:R-:W-:-:S03]  /*13a0*/  IADD3 R12, P2, PT, R4, 0x40, RZ ;  /* 0x00000040040c7810 */ /* 0x000fc60007f5e0ff */
[----:B------:R-:W-:Y:S01]  /*13b0*/  FFMA R13, R16, R15, R13 ;  /* 0x0000000f100d7223 */ /* 0x000fe2000000000d */
[----:B------:R-:W-:-:S03]  /*13c0*/  IADD3.X R15, PT, PT, RZ, R5, RZ, P2, !PT ;  /* 0x00000005ff0f7210 */ /* 0x000fc600017fe4ff */
[----:B------:R-:W-:Y:S01]  /*13d0*/  FFMA R11, R24, R25, R13 ;  /* 0x00000019180b7223 */ /* 0x000fe2000000000d */
[----:B------:R-:W-:Y:S06]  /*13e0*/  @P1 BRA `(.L_x_36) ;  /* 0xfffffffc001c1947 */ /* 0x000fec000383ffff */
.L_x_35:
[----:B------:R-:W-:Y:S05]  /*13f0*/  BSYNC.RECONVERGENT B1 ;  /* 0x0000000000017941 */ /* 0x000fea0003800200 */
.L_x_34:
[----:B------:R-:W-:Y:S05]  /*1400*/  @!P0 BRA `(.L_x_33) ;  /* 0x0000000400a48947 */ /* 0x000fea0003800000 */
[----:B------:R-:W-:Y:S01]  /*1410*/  ISETP.GE.U32.AND P1, PT, R23, 0x8, PT ;  /* 0x000000081700780c */ /* 0x000fe20003f26070 */
[----:B------:R-:W-:Y:S01]  /*1420*/  BSSY.RECONVERGENT B1, `(.L_x_37) ;  /* 0x000002c000017945 */ /* 0x000fe20003800200 */
[----:B------:R-:W-:-:S04]  /*1430*/  LOP3.LUT R22, R7, 0x7, RZ, 0xc0, !PT ;  /* 0x0000000707167812 */ /* 0x000fc800078ec0ff */
[----:B------:R-:W-:-:S07]  /*1440*/  ISETP.NE.AND P0, PT, R22, RZ, PT ;  /* 0x000000ff1600720c */ /* 0x000fce0003f05270 */
[----:B------:R-:W-:Y:S06]  /*1450*/  @!P1 BRA `(.L_x_38) ;  /* 0x0000000000a09947 */ /* 0x000fec0003800000 */
[----:B------:R-:W1:Y:S01]  /*1460*/  LDC.64 R14, c[0x0][0x3a8] ;  /* 0x0000ea00ff0e7b82 */ /* 0x000e620000000a00 */
[----:B------:R-:W2:Y:S01]  /*1470*/  LDCU.128 UR4, c[0x0][0x3a0] ;  /* 0x00007400ff0477ac */ /* 0x000ea20008000c00 */
[-C--:B0-----:R-:W-:Y:S01]  /*1480*/  IADD3 R3, P3, PT, R8, R9.reuse, RZ ;  /* 0x0000000908037210 */ /* 0x081fe20007f7e0ff */
[----:B------:R-:W-:Y:S01]  /*1490*/  IMAD.IADD R21, R0, 0x1, R9 ;  /* 0x0000000100157824 */ /* 0x000fe200078e0209 */
[-C--:B------:R-:W-:Y:S02]  /*14a0*/  IADD3 R25, PT, PT, R8, R9.reuse, RZ ;  /* 0x0000000908197210 */ /* 0x080fe40007ffe0ff */
[----:B------:R-:W-:Y:S01]  /*14b0*/  IADD3 R5, P1, PT, R0, R9, RZ ;  /* 0x0000000900057210 */ /* 0x000fe20007f3e0ff */
[----:B------:R-:W-:Y:S01]  /*14c0*/  IMAD.X R10, RZ, RZ, RZ, P3 ;  /* 0x000000ffff0a7224 */ /* 0x000fe200018e06ff */
[----:B------:R-:W0:Y:S02]  /*14d0*/  LDC.64 R12, c[0x0][0x3a0] ;  /* 0x0000e800ff0c7b82 */ /* 0x000e240000000a00 */
[----:B------:R-:W-:-:S02]  /*14e0*/  IADD3.X R16, PT, PT, RZ, RZ, RZ, P1, !PT ;  /* 0x000000ffff107210 */ /* 0x000fc40000ffe4ff */
[----:B--2---:R-:W-:Y:S02]  /*14f0*/  LEA R4, P2, R5, UR6, 0x2 ;  /* 0x0000000605047c11 */ /* 0x004fe4000f8410ff */
[----:B------:R-:W-:Y:S02]  /*1500*/  LEA R2, P4, R3, UR4, 0x2 ;  /* 0x0000000403027c11 */ /* 0x000fe4000f8810ff */
[----:B------:R-:W-:Y:S01]  /*1510*/  LEA.HI.X R5, R5, UR7, R16, 0x2, P2 ;  /* 0x0000000705057c11 */ /* 0x000fe200090f1410 */
[----:B-1----:R-:W-:Y:S01]  /*1520*/  IMAD.WIDE.U32 R20, R21, 0x4, R14 ;  /* 0x0000000415147825 */ /* 0x002fe200078e000e */
[----:B------:R-:W-:-:S03]  /*1530*/  LEA.HI.X R3, R3, UR5, R10, 0x2, P4 ;  /* 0x0000000503037c11 */ /* 0x000fc6000a0f140a */
[----:B------:R-:W2:Y:S01]  /*1540*/  LDG.E R23, desc[UR10][R4.64+0x4] ;  /* 0x0000040a04177981 */ /* 0x000ea2000c1e1900 */
[----:B0-----:R-:W-:-:S03]  /*1550*/  IMAD.WIDE.U32 R24, R25, 0x4, R12 ;  /* 0x0000000419187825 */ /* 0x001fc600078e000c */
        /* <DEDUP_REMOVED lines=15> */
[----:B------:R-:W-:Y:S01]  /*1650*/  IADD3 R9, PT, PT, R9, 0x8, RZ ;  /* 0x0000000809097810 */ /* 0x000fe20007ffe0ff */
[----:B---3--:R-:W-:-:S04]  /*1660*/  FFMA R20, R20, R24, R11 ;  /* 0x0000001814147223 */ /* 0x008fc8000000000b */
[----:B--2---:R-:W-:-:S04]  /*1670*/  FFMA R20, R23, R26, R20 ;  /* 0x0000001a17147223 */ /* 0x004fc80000000014 */
[----:B----4-:R-:W-:-:S04]  /*1680*/  FFMA R27, R27, R28, R20 ;  /* 0x0000001c1b1b7223 */ /* 0x010fc80000000014 */
[----:B-----5:R-:W-:-:S04]  /*1690*/  FFMA R19, R16, R19, R27 ;  /* 0x0000001310137223 */ /* 0x020fc8000000001b */
[----:B------:R-:W-:-:S04]  /*16a0*/  FFMA R17, R14, R17, R19 ;  /* 0x000000110e117223 */ /* 0x000fc80000000013 */
[----:B------:R-:W-:-:S04]  /*16b0*/  FFMA R15, R12, R15, R17 ;  /* 0x0000000f0c0f7223 */ /* 0x000fc80000000011 */
[----:B------:R-:W-:-:S04]  /*16c0*/  FFMA R13, R10, R13, R15 ;  /* 0x0000000d0a0d7223 */ /* 0x000fc8000000000f */
[----:B------:R-:W-:-:S07]  /*16d0*/  FFMA R11, R18, R21, R13 ;  /* 0x00000015120b7223 */ /* 0x000fce000000000d */
.L_x_38:
[----:B------:R-:W-:Y:S05]  /*16e0*/  BSYNC.RECONVERGENT B1 ;  /* 0x0000000000017941 */ /* 0x000fea0003800200 */
.L_x_37:
        /* <DEDUP_REMOVED lines=8> */
[-C--:B0-----:R-:W-:Y:S01]  /*1770*/  IADD3 R3, PT, PT, R0, R9.reuse, RZ ;  /* 0x0000000900037210 */ /* 0x081fe20007ffe0ff */
[----:B------:R-:W-:Y:S01]  /*1780*/  IMAD.IADD R5, R8, 0x1, R9 ;  /* 0x0000000108057824 */ /* 0x000fe200078e0209 */
[-C--:B------:R-:W-:Y:S02]  /*1790*/  IADD3 R10, P1, PT, R0, R9.reuse, RZ ;  /* 0x00000009000a7210 */ /* 0x080fe40007f3e0ff */
[----:B------:R-:W-:Y:S02]  /*17a0*/  IADD3 R16, P3, PT, R8, R9, RZ ;  /* 0x0000000908107210 */ /* 0x000fe40007f7e0ff */
[----:B------:R-:W0:Y:S01]  /*17b0*/  LDC.64 R12, c[0x0][0x3a0] ;  /* 0x0000e800ff0c7b82 */ /* 0x000e220000000a00 */
[----:B------:R-:W-:Y:S02]  /*17c0*/  IADD3.X R17, PT, PT, RZ, RZ, RZ, P1, !PT ;  /* 0x000000ffff117210 */ /* 0x000fe40000ffe4ff */
[----:B------:R-:W-:-:S02]  /*17d0*/  IADD3.X R19, PT, PT, RZ, RZ, RZ, P3, !PT ;  /* 0x000000ffff137210 */ /* 0x000fc40001ffe4ff */
[----:B--2---:R-:W-:Y:S02]  /*17e0*/  LEA R2, P2, R10, UR6, 0x2 ;  /* 0x000000060a027c11 */ /* 0x004fe4000f8410ff */
[----:B------:R-:W-:Y:S01]  /*17f0*/  LEA R4, P4, R16, UR4, 0x2 ;  /* 0x0000000410047c11 */ /* 0x000fe2000f8810ff */
[----:B-1----:R-:W-:Y:S01]  /*1800*/  IMAD.WIDE.U32 R14, R3, 0x4, R14 ;  /* 0x00000004030e7825 */ /* 0x002fe200078e000e */
[----:B------:R-:W-:-:S05]  /*1810*/  LEA.HI.X R3, R10, UR7, R17, 0x2, P2 ;  /* 0x000000070a037c11 */ /* 0x000fca00090f1411 */
[----:B------:R-:W2:Y:S01]  /*1820*/  LDG.E R14, desc[UR10][R14.64] ;  /* 0x0000000a0e0e7981 */ /* 0x000ea2000c1e1900 */
[----:B0-----:R-:W-:Y:S01]  /*1830*/  IMAD.WIDE.U32 R12, R5, 0x4, R12 ;  /* 0x00000004050c7825 */ /* 0x001fe200078e000c */
[----:B------:R-:W-:Y:S02]  /*1840*/  LEA.HI.X R5, R16, UR5, R19, 0x2, P4 ;  /* 0x0000000510057c11 */ /* 0x000fe4000a0f1413 */
[----:B------:R-:W3:Y:S04]  /*1850*/  LDG.E R10, desc[UR10][R2.64+0x4] ;  /* 0x0000040a020a7981 */ /* 0x000ee8000c1e1900 */
[----:B------:R-:W2:Y:S04]  /*1860*/  LDG.E R12, desc[UR10][R12.64] ;  /* 0x0000000a0c0c7981 */ /* 0x000ea8000c1e1900 */
[----:B------:R-:W3:Y:S04]  /*1870*/  LDG.E R16, desc[UR10][R4.64+0x4] ;  /* 0x0000040a04107981 */ /* 0x000ee8000c1e1900 */
[----:B------:R-:W4:Y:S04]  /*1880*/  LDG.E R17, desc[UR10][R2.64+0x8] ;  /* 0x0000080a02117981 */ /* 0x000f28000c1e1900 */
[----:B------:R-:W4:Y:S04]  /*1890*/  LDG.E R18, desc[UR10][R4.64+0x8] ;  /* 0x0000080a04127981 */ /* 0x000f28000c1e1900 */
[----:B------:R-:W5:Y:S04]  /*18a0*/  LDG.E R19, desc[UR10][R2.64+0xc] ;  /* 0x00000c0a02137981 */ /* 0x000f68000c1e1900 */
[----:B------:R-:W5:Y:S01]  /*18b0*/  LDG.E R20, desc[UR10][R4.64+0xc] ;  /* 0x00000c0a04147981 */ /* 0x000f62000c1e1900 */
[----:B------:R-:W-:-:S02]  /*18c0*/  VIADD R9, R9, 0x4 ;  /* 0x0000000409097836 */ /* 0x000fc40000000000 */
[----:B--2---:R-:W-:-:S04]  /*18d0*/  FFMA R11, R14, R12, R11 ;  /* 0x0000000c0e0b7223 */ /* 0x004fc8000000000b */
[----:B---3--:R-:W-:-:S04]  /*18e0*/  FFMA R10, R10, R16, R11 ;  /* 0x000000100a0a7223 */ /* 0x008fc8000000000b */
[----:B----4-:R-:W-:-:S04]  /*18f0*/  FFMA R10, R17, R18, R10 ;  /* 0x00000012110a7223 */ /* 0x010fc8000000000a */
[----:B-----5:R-:W-:-:S07]  /*1900*/  FFMA R11, R19, R20, R10 ;  /* 0x00000014130b7223 */ /* 0x020fce000000000a */
.L_x_40:
[----:B------:R-:W-:Y:S05]  /*1910*/  BSYNC.RECONVERGENT B1 ;  /* 0x0000000000017941 */ /* 0x000fea0003800200 */
.L_x_39:
[----:B------:R-:W-:Y:S05]  /*1920*/  @!P0 BRA `(.L_x_33) ;  /* 0x00000000005c8947 */ /* 0x000fea0003800000 */
[----:B0-----:R-:W0:Y:S01]  /*1930*/  LDC.64 R2, c[0x0][0x3a0] ;  /* 0x0000e800ff027b82 */ /* 0x001e220000000a00 */
[-C--:B------:R-:W-:Y:S02]  /*1940*/  IADD3 R13, PT, PT, R8, R9.reuse, RZ ;  /* 0x00000009080d7210 */ /* 0x080fe40007ffe0ff */
[----:B------:R-:W-:Y:S02]  /*1950*/  IADD3 R9, PT, PT, R0, R9, RZ ;  /* 0x0000000900097210 */ /* 0x000fe40007ffe0ff */
[----:B------:R-:W-:-:S03]  /*1960*/  IADD3 R7, PT, PT, -R7, RZ, RZ ;  /* 0x000000ff07077210 */ /* 0x000fc60007ffe1ff */
[----:B------:R-:W1:Y:S01]  /*1970*/  LDC.64 R4, c[0x0][0x3a8] ;  /* 0x0000ea00ff047b82 */ /* 0x000e620000000a00 */
[----:B0-----:R-:W-:-:S04]  /*1980*/  IMAD.WIDE.U32 R2, R13, 0x4, R2 ;  /* 0x000000040d027825 */ /* 0x001fc800078e0002 */
[----:B------:R-:W-:Y:S02]  /*1990*/  IMAD.MOV.U32 R8, RZ, RZ, R2 ;  /* 0x000000ffff087224 */ /* 0x000fe400078e0002 */
[----:B-1----:R-:W-:Y:S01]  /*19a0*/  IMAD.WIDE.U32 R4, R9, 0x4, R4 ;  /* 0x0000000409047825 */ /* 0x002fe200078e0004 */
[----:B------:R-:W-:-:S03]  /*19b0*/  MOV R9, R3 ;  /* 0x0000000300097202 */ /* 0x000fc60000000f00 */
[----:B------:R-:W-:Y:S01]  /*19c0*/  IMAD.MOV.U32 R3, RZ, RZ, R5 ;  /* 0x000000ffff037224 */ /* 0x000fe200078e0005 */
[----:B------:R-:W-:-:S07]  /*19d0*/  MOV R2, R4 ;  /* 0x0000000400027202 */ /* 0x000fce0000000f00 */
.L_x_41:
[----:B------:R-:W-:Y:S01]  /*19e0*/  MOV R4, R8 ;  /* 0x0000000800047202 */ /* 0x000fe20000000f00 */
[----:B------:R-:W-:Y:S01]  /*19f0*/  IMAD.MOV.U32 R5, RZ, RZ, R9 ;  /* 0x000000ffff057224 */ /* 0x000fe200078e0009 */
[----:B------:R0:W2:Y:S04]  /*1a00*/  LDG.E R0, desc[UR10][R2.64] ;  /* 0x0000000a02007981 */ /* 0x0000a8000c1e1900 */
[----:B------:R-:W2:Y:S01]  /*1a10*/  LDG.E R4, desc[UR10][R4.64] ;  /* 0x0000000a04047981 */ /* 0x000ea2000c1e1900 */
[----:B------:R-:W-:Y:S02]  /*1a20*/  IADD3 R7, PT, PT, R7, 0x1, RZ ;  /* 0x0000000107077810 */ /* 0x000fe40007ffe0ff */
[----:B------:R-:W-:Y:S02]  /*1a30*/  IADD3 R8, P1, PT, R8, 0x4, RZ ;  /* 0x0000000408087810 */ /* 0x000fe40007f3e0ff */
[----:B------:R-:W-:-:S02]  /*1a40*/  ISETP.NE.AND P0, PT, R7, RZ, PT ;  /* 0x000000ff0700720c */ /* 0x000fc40003f05270 */
[----:B0-----:R-:W-:Y:S02]  /*1a50*/  IADD3 R2, P2, PT, R2, 0x4, RZ ;  /* 0x0000000402027810 */ /* 0x001fe40007f5e0ff */
[----:B------:R-:W-:-:S03]  /*1a60*/  IADD3.X R9, PT, PT, RZ, R9, RZ, P1, !PT ;  /* 0x00000009ff097210 */ /* 0x000fc60000ffe4ff */
[----:B------:R-:W-:Y:S02]  /*1a70*/  IMAD.X R3, RZ, RZ, R3, P2 ;  /* 0x000000ffff037224 */ /* 0x000fe400010e0603 */
[----:B--2---:R-:W-:-:S04]  /*1a80*/  FFMA R11, R0, R4, R11 ;  /* 0x00000004000b7223 */ /* 0x004fc8000000000b */
[----:B------:R-:W-:Y:S05]  /*1a90*/  @P0 BRA `(.L_x_41) ;  /* 0xfffffffc00d00947 */ /* 0x000fea000383ffff */
.L_x_33:
[----:B------:R-:W-:Y:S05]  /*1aa0*/  BSYNC.RECONVERGENT B0 ;  /* 0x0000000000007941 */ /* 0x000fea0003800200 */
.L_x_32:
[----:B0-----:R-:W0:Y:S02]  /*1ab0*/  LDC.64 R2, c[0x0][0x3b0] ;  /* 0x0000ec00ff027b82 */ /* 0x001e240000000a00 */
[----:B0-----:R-:W-:-:S06]  /*1ac0*/  IMAD.WIDE.U32 R2, R6, 0x4, R2 ;  /* 0x0000000406027825 */ /* 0x001fcc00078e0002 */
[----:B------:R-:W2:Y:S01]  /*1ad0*/  LDG.E R2, desc[UR10][R2.64] ;  /* 0x0000000a02027981 */ /* 0x000ea2000c1e1900 */
[----:B------:R-:W-:Y:S01]  /*1ae0*/  HFMA2 R0, -RZ, RZ, 0.96630859375, -0.0022525787353515625 ;  /* 0x3bbb989dff007431 */ /* 0x000fe200000001ff */
[----:B------:R-:W-:Y:S01]  /*1af0*/  MOV R5, 0x437c0000 ;  /* 0x437c000000057802 */ /* 0x000fe20000000f00 */
[----:B------:R-:W-:Y:S01]  /*1b00*/  BSSY.RECONVERGENT B0, `(.L_x_42) ;  /* 0x0000016000007945 */ /* 0x000fe20003800200 */
[----:B--2---:R-:W-:-:S04]  /*1b10*/  FADD R11, R2, R11 ;  /* 0x0000000b020b7221 */ /* 0x004fc80000000000 */
[----:B------:R-:W-:-:S04]  /*1b20*/  FFMA.SAT R0, R11, -R0, 0.5 ;  /* 0x3f0000000b007423 */ /* 0x000fc80000002800 */
[----:B------:R-:W-:-:S04]  /*1b30*/  FFMA.RM R0, R0, R5, 12582913 ;  /* 0x4b40000100007423 */ /* 0x000fc80000004005 */
[C---:B------:R-:W-:Y:S01]  /*1b40*/  FADD R4, R0.reuse, -12583039 ;  /* 0xcb40007f00047421 */ /* 0x040fe20000000000 */
[----:B------:R-:W-:-:S03]  /*1b50*/  IMAD.SHL.U32 R0, R0, 0x800000, RZ ;  /* 0x0080000000007824 */ /* 0x000fc600078e00ff */
[----:B------:R-:W-:-:S04]  /*1b60*/  FFMA R4, R11, -1.4426950216293334961, -R4 ;  /* 0xbfb8aa3b0b047823 */ /* 0x000fc80000000804 */
[----:B------:R-:W-:-:S04]  /*1b70*/  FFMA R4, R11, -1.925963033500011079e-08, R4 ;  /* 0xb2a570600b047823 */ /* 0x000fc80000000004 */
[----:B------:R-:W0:Y:S02]  /*1b80*/  MUFU.EX2 R5, R4 ;  /* 0x0000000400057308 */ /* 0x000e240000000800 */
[----:B0-----:R-:W-:-:S05]  /*1b90*/  FFMA R2, R0, R5, 1 ;  /* 0x3f80000000027423 */ /* 0x001fca0000000005 */
[----:B------:R-:W-:-:S04]  /*1ba0*/  IADD3 R0, PT, PT, R2, 0x1800000, RZ ;  /* 0x0180000002007810 */ /* 0x000fc80007ffe0ff */
[----:B------:R-:W-:-:S04]  /*1bb0*/  LOP3.LUT R0, R0, 0x7f800000, RZ, 0xc0, !PT ;  /* 0x7f80000000007812 */ /* 0x000fc800078ec0ff */
[----:B------:R-:W-:-:S13]  /*1bc0*/  ISETP.GT.U32.AND P0, PT, R0, 0x1ffffff, PT ;  /* 0x01ffffff0000780c */ /* 0x000fda0003f04070 */
[----:B------:R-:W-:Y:S05]  /*1bd0*/  @P0 BRA `(.L_x_43) ;  /* 0x0000000000100947 */ /* 0x000fea0003800000 */
[----:B------:R-:W-:-:S07]  /*1be0*/  MOV R4, 0x1c00 ;  /* 0x00001c0000047802 */ /* 0x000fce0000000f00 */
[----:B------:R-:W-:Y:S05]  /*1bf0*/  CALL.REL.NOINC `($__internal_0_$__cuda_sm20_rcp_rn_f32_slowpath) ;  /* 0x0000000000347944 */ /* 0x000fea0003c00000 */
[----:B------:R-:W-:Y:S01]  /*1c00*/  MOV R5, R3 ;  /* 0x0000000300057202 */ /* 0x000fe20000000f00 */
[----:B------:R-:W-:Y:S06]  /*1c10*/  BRA `(.L_x_44) ;  /* 0x0000000000107947 */ /* 0x000fec0003800000 */
.L_x_43:
[----:B------:R-:W0:Y:S02]  /*1c20*/  MUFU.RCP R5, R2 ;  /* 0x0000000200057308 */ /* 0x000e240000001000 */
[----:B0-----:R-:W-:-:S04]  /*1c30*/  FFMA R0, R2, R5, -1 ;  /* 0xbf80000002007423 */ /* 0x001fc80000000005 */
[----:B------:R-:W-:-:S04]  /*1c40*/  FADD.FTZ R0, -R0, -RZ ;  /* 0x800000ff00007221 */ /* 0x000fc80000010100 */
[----:B------:R-:W-:-:S07]  /*1c50*/  FFMA R5, R5, R0, R5 ;  /* 0x0000000005057223 */ /* 0x000fce0000000005 */
.L_x_44:
[----:B------:R-:W-:Y:S05]  /*1c60*/  BSYNC.RECONVERGENT B0 ;  /* 0x0000000000007941 */ /* 0x000fea0003800200 */
.L_x_42:
[----:B------:R-:W0:Y:S08]  /*1c70*/  LDC R7, c[0x0][0x3c8] ;  /* 0x0000f200ff077b82 */ /* 0x000e300000000800 */
[----:B------:R-:W1:Y:S01]  /*1c80*/  LDC.64 R2, c[0x0][0x3b8] ;  /* 0x0000ee00ff027b82 */ /* 0x000e620000000a00 */
[----:B0-----:R-:W-:-:S04]  /*1c90*/  IMAD R7, R7, UR12, R6 ;  /* 0x0000000c07077c24 */ /* 0x001fc8000f8e0206 */
[----:B-1----:R-:W-:-:S05]  /*1ca0*/  IMAD.WIDE.U32 R2, R7, 0x4, R2 ;  /* 0x0000000407027825 */ /* 0x002fca00078e0002 */
[----:B------:R-:W-:Y:S01]  /*1cb0*/  STG.E desc[UR10][R2.64], R5 ;  /* 0x0000000502007986 */ /* 0x000fe2000c10190a */
[----:B------:R-:W-:Y:S05]  /*1cc0*/  EXIT ;  /* 0x000000000000794d */ /* 0x000fea0003800000 */
        .weak           $__internal_0_$__cuda_sm20_rcp_rn_f32_slowpath
        .type           $__internal_0_$__cuda_sm20_rcp_rn_f32_slowpath,@function
        .size           $__internal_0_$__cuda_sm20_rcp_rn_f32_slowpath,(.L_x_50 - $__internal_0_$__cuda_sm20_rcp_rn_f32_slowpath)
$__internal_0_$__cuda_sm20_rcp_rn_f32_slowpath:
[----:B------:R-:W-:Y:S01]  /*1cd0*/  IMAD.SHL.U32 R0, R2, 0x2, RZ ;  /* 0x0000000202007824 */ /* 0x000fe200078e00ff */
[----:B------:R-:W-:Y:S04]  /*1ce0*/  BSSY.RECONVERGENT B2, `(.L_x_45) ;  /* 0x0000030000027945 */ /* 0x000fe80003800200 */
[----:B------:R-:W-:-:S04]  /*1cf0*/  SHF.R.U32.HI R7, RZ, 0x18, R0 ;  /* 0x00000018ff077819 */ /* 0x000fc80000011600 */
[----:B------:R-:W-:-:S13]  /*1d00*/  ISETP.NE.U32.AND P0, PT, R7, RZ, PT ;  /* 0x000000ff0700720c */ /* 0x000fda0003f05070 */
[----:B------:R-:W-:Y:S05]  /*1d10*/  @P0 BRA `(.L_x_46) ;  /* 0x0000000000280947 */ /* 0x000fea0003800000 */
[----:B------:R-:W-:-:S04]  /*1d20*/  SHF.L.U32 R0, R2, 0x1, RZ ;  /* 0x0000000102007819 */ /* 0x000fc800000006ff */
[----:B------:R-:W-:-:S13]  /*1d30*/  ISETP.NE.AND P0, PT, R0, RZ, PT ;  /* 0x000000ff0000720c */ /* 0x000fda0003f05270 */
[----:B------:R-:W-:Y:S01]  /*1d40*/  @P0 FFMA R5, R2, 1.84467440737095516160e+19, RZ ;  /* 0x5f80000002050823 */ /* 0x000fe200000000ff */
[----:B------:R-:W-:Y:S08]  /*1d50*/  @!P0 MUFU.RCP R3, R2 ;  /* 0x0000000200038308 */ /* 0x000ff00000001000 */
[----:B------:R-:W0:Y:S02]  /*1d60*/  @P0 MUFU.RCP R0, R5 ;  /* 0x0000000500000308 */ /* 0x000e240000001000 */
[----:B0-----:R-:W-:-:S04]  /*1d70*/  @P0 FFMA R7, R5, R0, -1 ;  /* 0xbf80000005070423 */ /* 0x001fc80000000000 */
[----:B------:R-:W-:-:S04]  /*1d80*/  @P0 FADD.FTZ R7, -R7, -RZ ;  /* 0x800000ff07070221 */ /* 0x000fc80000010100 */
[----:B------:R-:W-:-:S04]  /*1d90*/  @P0 FFMA R0, R0, R7, R0 ;  /* 0x0000000700000223 */ /* 0x000fc80000000000 */
[----:B------:R-:W-:Y:S01]  /*1da0*/  @P0 FFMA R3, R0, 1.84467440737095516160e+19, RZ ;  /* 0x5f80000000030823 */ /* 0x000fe200000000ff */
[----:B------:R-:W-:Y:S06]  /*1db0*/  BRA `(.L_x_47) ;  /* 0x0000000000887947 */ /* 0x000fec0003800000 */
.L_x_46:
[----:B------:R-:W-:-:S04]  /*1dc0*/  IADD3 R9, PT, PT, R7, -0xfd, RZ ;  /* 0xffffff0307097810 */ /* 0x000fc80007ffe0ff */
[----:B------:R-:W-:-:S13]  /*1dd0*/  ISETP.GT.U32.AND P0, PT, R9, 0x1, PT ;  /* 0x000000010900780c */ /* 0x000fda0003f04070 */
[----:B------:R-:W-:Y:S05]  /*1de0*/  @P0 BRA `(.L_x_48) ;  /* 0x0000000000780947 */ /* 0x000fea0003800000 */
[----:B------:R-:W-:Y:S01]  /*1df0*/  LOP3.LUT R0, R2, 0x7fffff, RZ, 0xc0, !PT ;  /* 0x007fffff02007812 */ /* 0x000fe200078ec0ff */
[----:B------:R-:W-:-:S03]  /*1e00*/  IMAD.MOV.U32 R10, RZ, RZ, 0x3 ;  /* 0x00000003ff0a7424 */ /* 0x000fc600078e00ff */
[----:B------:R-:W-:Y:S02]  /*1e10*/  LOP3.LUT R0, R0, 0x3f800000, RZ, 0xfc, !PT ;  /* 0x3f80000000007812 */ /* 0x000fe400078efcff */
[----:B------:R-:W-:Y:S02]  /*1e20*/  SHF.L.U32 R10, R10, R9, RZ ;  /* 0x000000090a0a7219 */ /* 0x000fe400000006ff */
[----:B------:R-:W0:Y:S02]  /*1e30*/  MUFU.RCP R3, R0 ;  /* 0x0000000000037308 */ /* 0x000e240000001000 */
[----:B0-----:R-:W-:-:S04]  /*1e40*/  FFMA R5, R0, R3, -1 ;  /* 0xbf80000000057423 */ /* 0x001fc80000000003 */
[----:B------:R-:W-:-:S04]  /*1e50*/  FADD.FTZ R8, -R5, -RZ ;  /* 0x800000ff05087221 */ /* 0x000fc80000010100 */
[CCC-:B------:R-:W-:Y:S01]  /*1e60*/  FFMA.RM R5, R3.reuse, R8.reuse, R3.reuse ;  /* 0x0000000803057223 */ /* 0x1c0fe20000004003 */
[----:B------:R-:W-:-:S04]  /*1e70*/  FFMA.RP R8, R3, R8, R3 ;  /* 0x0000000803087223 */ /* 0x000fc80000008003 */
[C---:B------:R-:W-:Y:S02]  /*1e80*/  LOP3.LUT R3, R5.reuse, 0x7fffff, RZ, 0xc0, !PT ;  /* 0x007fffff05037812 */ /* 0x040fe400078ec0ff */
[----:B------:R-:W-:Y:S02]  /*1e90*/  FSETP.NEU.FTZ.AND P0, PT, R5, R8, PT ;  /* 0x000000080500720b */ /* 0x000fe40003f1d000 */
[----:B------:R-:W-:Y:S02]  /*1ea0*/  LOP3.LUT R3, R3, 0x800000, RZ, 0xfc, !PT ;  /* 0x0080000003037812 */ /* 0x000fe400078efcff */
[----:B------:R-:W-:Y:S02]  /*1eb0*/  SEL R5, RZ, 0xffffffff, !P0 ;  /* 0xffffffffff057807 */ /* 0x000fe40004000000 */
[----:B------:R-:W-:Y:S02]  /*1ec0*/  LOP3.LUT R10, R10, R3, RZ, 0xc0, !PT ;  /* 0x000000030a0a7212 */ /* 0x000fe400078ec0ff */
[----:B------:R-:W-:-:S02]  /*1ed0*/  IADD3 R0, PT, PT, -R5, RZ, RZ ;  /* 0x000000ff05007210 */ /* 0x000fc40007ffe1ff */
[-C--:B------:R-:W-:Y:S02]  /*1ee0*/  SHF.R.U32.HI R10, RZ, R9.reuse, R10 ;  /* 0x00000009ff0a7219 */ /* 0x080fe4000001160a */
[----:B------:R-:W-:Y:S02]  /*1ef0*/  LOP3.LUT P1, RZ, R0, R9, R3, 0xf8, !PT ;  /* 0x0000000900ff7212 */ /* 0x000fe4000782f803 */
[C---:B------:R-:W-:Y:S02]  /*1f00*/  LOP3.LUT P0, RZ, R10.reuse, 0x1, RZ, 0xc0, !PT ;  /* 0x000000010aff7812 */ /* 0x040fe4000780c0ff */
[----:B------:R-:W-:-:S04]  /*1f10*/  LOP3.LUT P2, RZ, R10, 0x2, RZ, 0xc0, !PT ;  /* 0x000000020aff7812 */ /* 0x000fc8000784c0ff */
[----:B------:R-:W-:Y:S02]  /*1f20*/  PLOP3.LUT P0, PT, P0, P1, P2, 0xe0, 0x0 ;  /* 0x000000000000781c */ /* 0x000fe40000703c20 */
[----:B------:R-:W-:Y:S02]  /*1f30*/  LOP3.LUT P1, RZ, R2, 0x7fffff, RZ, 0xc0, !PT ;  /* 0x007fffff02ff7812 */ /* 0x000fe4000782c0ff */
[----:B------:R-:W-:-:S04]  /*1f40*/  SEL R0, RZ, 0x1, !P0 ;  /* 0x00000001ff007807 */ /* 0x000fc80004000000 */
[----:B------:R-:W-:-:S04]  /*1f50*/  IADD3 R0, PT, PT, -R0, RZ, RZ ;  /* 0x000000ff00007210 */ /* 0x000fc80007ffe1ff */
[----:B------:R-:W-:Y:S01]  /*1f60*/  ISETP.GE.AND P0, PT, R0, RZ, PT ;  /* 0x000000ff0000720c */ /* 0x000fe20003f06270 */
[----:B------:R-:W-:-:S05]  /*1f70*/  VIADD R0, R7, 0xffffff04 ;  /* 0xffffff0407007836 */ /* 0x000fca0000000000 */
[----:B------:R-:W-:-:S07]  /*1f80*/  SHF.R.U32.HI R3, RZ, R0, R3 ;  /* 0x00000000ff037219 */ /* 0x000fce0000011603 */
[----:B------:R-:W-:-:S04]  /*1f90*/  @!P0 IADD3 R3, PT, PT, R3, 0x1, RZ ;  /* 0x0000000103038810 */ /* 0x000fc80007ffe0ff */
[----:B------:R-:W-:-:S04]  /*1fa0*/  @!P1 SHF.L.U32 R3, R3, 0x1, RZ ;  /* 0x0000000103039819 */ /* 0x000fc800000006ff */
[----:B------:R-:W-:Y:S01]  /*1fb0*/  LOP3.LUT R3, R3, 0x80000000, R2, 0xf8, !PT ;  /* 0x8000000003037812 */ /* 0x000fe200078ef802 */
[----:B------:R-:W-:Y:S06]  /*1fc0*/  BRA `(.L_x_47) ;  /* 0x0000000000047947 */ /* 0x000fec0003800000 */
.L_x_48:
[----:B------:R0:W1:Y:S02]  /*1fd0*/  MUFU.RCP R3, R2 ;  /* 0x0000000200037308 */ /* 0x0000640000001000 */
.L_x_47:
[----:B------:R-:W-:Y:S05]  /*1fe0*/  BSYNC.RECONVERGENT B2 ;  /* 0x0000000000027941 */ /* 0x000fea0003800200 */
.L_x_45:
[----:B------:R-:W-:-:S04]  /*1ff0*/  HFMA2 R5, -RZ, RZ, 0, 0 ;  /* 0x00000000ff057431 */ /* 0x000fc800000001ff */
[----:B01----:R-:W-:Y:S05]  /*2000*/  RET.REL.NODEC R4 `(_Z14kernel_forwardPKfiS0_S0_PfS0_S0_S1_iii) ;  /* 0xffffffdc04fc7950 */ /* 0x003fea0003c3ffff */
.L_x_49:
        /* <DEDUP_REMOVED lines=15> */
.L_x_50:


//--------------------- .nv.shared._Z15kernel_backwardPKfPKiS0_S0_iS0_PfS3_S3_S3_iii --------------------------
	.section	.nv.shared._Z15kernel_backwardPKfPKiS0_S0_iS0_PfS3_S3_S3_iii,"aw",@nobits
	.sectionflags	@""
	.align	16
	.zero		1024


//--------------------- .nv.shared.reserved.0     --------------------------
	.section	.nv.shared.reserved.0,"aw",@nobits
	.weak		__nv_reservedSMEM_offset_0_alias
	.size		__nv_reservedSMEM_offset_0_alias, 0, 64
	.other		__nv_reservedSMEM_offset_0_alias,@"STO_CUDA_RESERVED_SHARED STV_DEFAULT"
__nv_reservedSMEM_offset_0_alias:
	.zero		0
	.zero		64


//--------------------- .nv.shared._Z14kernel_forwardPKfiS0_S0_PfS0_S0_S1_iii --------------------------
	.section	.nv.shared._Z14kernel_forwardPKfiS0_S0_PfS0_S0_S1_iii,"aw",@nobits
	.sectionflags	@""
	.align	16
	.zero		1024


//--------------------- .nv.constant0._Z15kernel_backwardPKfPKiS0_S0_iS0_PfS3_S3_S3_iii --------------------------
	.section	.nv.constant0._Z15kernel_backwardPKfPKiS0_S0_iS0_PfS3_S3_S3_iii,"a",@progbits
	.sectionflags	@""
	.align	4
.nv.constant0._Z15kernel_backwardPKfPKiS0_S0_iS0_PfS3_S3_S3_iii:
	.zero		988


//--------------------- .nv.constant0._Z14kernel_forwardPKfiS0_S0_PfS0_S0_S1_iii --------------------------
	.section	.nv.constant0._Z14kernel_forwardPKfiS0_S0_PfS0_S0_S1_iii,"a",@progbits
	.sectionflags	@""
	.align	4
.nv.constant0._Z14kernel_forwardPKfiS0_S0_PfS0_S0_S1_iii:
	.zero		972


//--------------------- SYMBOLS --------------------------

	.type		.nv.reservedSmem.offset0,@object
	.size		.nv.reservedSmem.offset0,0x4
	.type		.nv.reservedSmem.cap,@object
	.size		.nv.reservedSmem.cap,0x4
